//
// Generated by NVIDIA NVVM Compiler
//
// Compiler Build ID: CL-36424714
// Cuda compilation tools, release 13.0, V13.0.88
// Based on NVVM 20.0.0
//

.version 9.0
.target sm_100
.address_size 64

	// .globl	_Z13matmul_kernelIiEvPKT_S2_PS0_jj
.extern .shared .align 16 .b8 sdata[];

.visible .entry _Z13matmul_kernelIiEvPKT_S2_PS0_jj(
	.param .u64 .ptr .align 1 _Z13matmul_kernelIiEvPKT_S2_PS0_jj_param_0,
	.param .u64 .ptr .align 1 _Z13matmul_kernelIiEvPKT_S2_PS0_jj_param_1,
	.param .u64 .ptr .align 1 _Z13matmul_kernelIiEvPKT_S2_PS0_jj_param_2,
	.param .u32 _Z13matmul_kernelIiEvPKT_S2_PS0_jj_param_3,
	.param .u32 _Z13matmul_kernelIiEvPKT_S2_PS0_jj_param_4
)
{
	.reg .pred 	%p<14>;
	.reg .b32 	%r<182>;
	.reg .b64 	%rd<16>;

	ld.param.u32 	%r55, [_Z13matmul_kernelIiEvPKT_S2_PS0_jj_param_3];
	ld.param.u32 	%r56, [_Z13matmul_kernelIiEvPKT_S2_PS0_jj_param_4];
	mov.u32 	%r58, %ctaid.x;
	mov.u32 	%r59, %ctaid.y;
	mov.u32 	%r1, %tid.x;
	mov.u32 	%r2, %tid.y;
	mul.lo.s32 	%r3, %r56, %r55;
	mul.lo.s32 	%r4, %r3, %r59;
	add.s32 	%r60, %r55, %r4;
	add.s32 	%r5, %r60, -1;
	mul.lo.s32 	%r6, %r56, %r58;
	setp.gt.s32 	%p1, %r4, %r5;
	mov.b32 	%r180, 0;
	@%p1 bra 	$L__BB0_19;
	ld.param.u64 	%rd14, [_Z13matmul_kernelIiEvPKT_S2_PS0_jj_param_1];
	mul.lo.s32 	%r62, %r56, %r56;
	shl.b32 	%r63, %r62, 2;
	mov.u32 	%r64, sdata;
	add.s32 	%r7, %r64, %r63;
	mad.lo.s32 	%r8, %r55, %r2, %r1;
	mul.lo.s32 	%r9, %r55, %r55;
	mul.lo.s32 	%r10, %r56, %r2;
	and.b32  	%r11, %r56, 7;
	and.b32  	%r12, %r56, 3;
	and.b32  	%r13, %r56, -8;
	and.b32  	%r14, %r56, 1;
	neg.s32 	%r15, %r13;
	shl.b32 	%r65, %r1, 2;
	add.s32 	%r66, %r63, %r65;
	add.s32 	%r16, %r64, %r66;
	shl.b32 	%r17, %r56, 5;
	shl.b32 	%r18, %r56, 2;
	cvta.to.global.u64 	%rd1, %rd14;
	mov.b32 	%r180, 0;
	mov.u32 	%r162, %r6;
	mov.u32 	%r163, %r4;
$L__BB0_2:
	add.s32 	%r22, %r8, %r163;
	setp.ge.u32 	%p2, %r22, %r9;
	mov.b32 	%r165, 0;
	@%p2 bra 	$L__BB0_4;
	ld.param.u64 	%rd13, [_Z13matmul_kernelIiEvPKT_S2_PS0_jj_param_0];
	cvta.to.global.u64 	%rd5, %rd13;
	mul.wide.s32 	%rd6, %r22, 4;
	add.s64 	%rd7, %rd5, %rd6;
	ld.global.u32 	%r165, [%rd7];
$L__BB0_4:
	add.s32 	%r69, %r10, %r1;
	shl.b32 	%r70, %r69, 2;
	mov.u32 	%r71, sdata;
	add.s32 	%r72, %r71, %r70;
	st.shared.u32 	[%r72], %r165;
	add.s32 	%r73, %r8, %r162;
	setp.ge.u32 	%p3, %r73, %r9;
	mov.b32 	%r166, 0;
	@%p3 bra 	$L__BB0_6;
	mul.wide.s32 	%rd8, %r73, 4;
	add.s64 	%rd9, %rd1, %rd8;
	ld.global.u32 	%r166, [%rd9];
$L__BB0_6:
	setp.eq.s32 	%p4, %r56, 0;
	add.s32 	%r77, %r7, %r70;
	st.shared.u32 	[%r77], %r166;
	bar.sync 	0;
	@%p4 bra 	$L__BB0_18;
	setp.lt.u32 	%p5, %r56, 8;
	mov.b32 	%r175, 0;
	@%p5 bra 	$L__BB0_10;
	shl.b32 	%r80, %r10, 2;
	add.s32 	%r82, %r80, %r71;
	add.s32 	%r167, %r82, 16;
	mov.u32 	%r168, %r16;
	mov.u32 	%r169, %r15;
$L__BB0_9:
	.pragma "nounroll";
	ld.shared.u32 	%r83, [%r167+-16];
	ld.shared.u32 	%r84, [%r168];
	mad.lo.s32 	%r85, %r84, %r83, %r180;
	ld.shared.u32 	%r86, [%r167+-12];
	add.s32 	%r87, %r168, %r18;
	ld.shared.u32 	%r88, [%r87];
	mad.lo.s32 	%r89, %r88, %r86, %r85;
	ld.shared.u32 	%r90, [%r167+-8];
	add.s32 	%r91, %r87, %r18;
	ld.shared.u32 	%r92, [%r91];
	mad.lo.s32 	%r93, %r92, %r90, %r89;
	ld.shared.u32 	%r94, [%r167+-4];
	add.s32 	%r95, %r91, %r18;
	ld.shared.u32 	%r96, [%r95];
	mad.lo.s32 	%r97, %r96, %r94, %r93;
	ld.shared.u32 	%r98, [%r167];
	add.s32 	%r99, %r95, %r18;
	ld.shared.u32 	%r100, [%r99];
	mad.lo.s32 	%r101, %r100, %r98, %r97;
	ld.shared.u32 	%r102, [%r167+4];
	add.s32 	%r103, %r99, %r18;
	ld.shared.u32 	%r104, [%r103];
	mad.lo.s32 	%r105, %r104, %r102, %r101;
	ld.shared.u32 	%r106, [%r167+8];
	add.s32 	%r107, %r103, %r18;
	ld.shared.u32 	%r108, [%r107];
	mad.lo.s32 	%r109, %r108, %r106, %r105;
	ld.shared.u32 	%r110, [%r167+12];
	add.s32 	%r111, %r107, %r18;
	ld.shared.u32 	%r112, [%r111];
	mad.lo.s32 	%r180, %r112, %r110, %r109;
	add.s32 	%r169, %r169, 8;
	add.s32 	%r168, %r168, %r17;
	add.s32 	%r167, %r167, 32;
	setp.ne.s32 	%p6, %r169, 0;
	mov.u32 	%r175, %r13;
	@%p6 bra 	$L__BB0_9;
$L__BB0_10:
	setp.eq.s32 	%p7, %r11, 0;
	@%p7 bra 	$L__BB0_18;
	add.s32 	%r114, %r11, -1;
	setp.lt.u32 	%p8, %r114, 3;
	@%p8 bra 	$L__BB0_13;
	add.s32 	%r115, %r175, %r10;
	shl.b32 	%r116, %r115, 2;
	mov.u32 	%r117, sdata;
	add.s32 	%r118, %r117, %r116;
	ld.shared.u32 	%r119, [%r118];
	mad.lo.s32 	%r120, %r175, %r56, %r1;
	shl.b32 	%r121, %r120, 2;
	add.s32 	%r122, %r7, %r121;
	ld.shared.u32 	%r123, [%r122];
	mad.lo.s32 	%r124, %r123, %r119, %r180;
	ld.shared.u32 	%r125, [%r118+4];
	add.s32 	%r126, %r122, %r18;
	ld.shared.u32 	%r127, [%r126];
	mad.lo.s32 	%r128, %r127, %r125, %r124;
	ld.shared.u32 	%r129, [%r118+8];
	add.s32 	%r130, %r126, %r18;
	ld.shared.u32 	%r131, [%r130];
	mad.lo.s32 	%r132, %r131, %r129, %r128;
	ld.shared.u32 	%r133, [%r118+12];
	add.s32 	%r134, %r130, %r18;
	ld.shared.u32 	%r135, [%r134];
	mad.lo.s32 	%r180, %r135, %r133, %r132;
	add.s32 	%r175, %r175, 4;
$L__BB0_13:
	setp.eq.s32 	%p9, %r12, 0;
	@%p9 bra 	$L__BB0_18;
	setp.eq.s32 	%p10, %r12, 1;
	@%p10 bra 	$L__BB0_16;
	add.s32 	%r137, %r175, %r10;
	shl.b32 	%r138, %r137, 2;
	mov.u32 	%r139, sdata;
	add.s32 	%r140, %r139, %r138;
	ld.shared.u32 	%r141, [%r140];
	mad.lo.s32 	%r142, %r175, %r56, %r1;
	shl.b32 	%r143, %r142, 2;
	add.s32 	%r144, %r7, %r143;
	ld.shared.u32 	%r145, [%r144];
	mad.lo.s32 	%r146, %r145, %r141, %r180;
	ld.shared.u32 	%r147, [%r140+4];
	add.s32 	%r148, %r144, %r18;
	ld.shared.u32 	%r149, [%r148];
	mad.lo.s32 	%r180, %r149, %r147, %r146;
	add.s32 	%r175, %r175, 2;
$L__BB0_16:
	setp.eq.s32 	%p11, %r14, 0;
	@%p11 bra 	$L__BB0_18;
	add.s32 	%r150, %r175, %r10;
	shl.b32 	%r151, %r150, 2;
	mov.u32 	%r152, sdata;
	add.s32 	%r153, %r152, %r151;
	ld.shared.u32 	%r154, [%r153];
	mad.lo.s32 	%r155, %r175, %r56, %r1;
	shl.b32 	%r156, %r155, 2;
	add.s32 	%r157, %r7, %r156;
	ld.shared.u32 	%r158, [%r157];
	mad.lo.s32 	%r180, %r158, %r154, %r180;
$L__BB0_18:
	bar.sync 	0;
	add.s32 	%r163, %r163, %r56;
	add.s32 	%r162, %r162, %r3;
	setp.le.s32 	%p12, %r163, %r5;
	@%p12 bra 	$L__BB0_2;
$L__BB0_19:
	mad.lo.s32 	%r159, %r55, %r2, %r1;
	add.s32 	%r160, %r159, %r6;
	add.s32 	%r54, %r160, %r4;
	mul.lo.s32 	%r161, %r55, %r55;
	setp.ge.u32 	%p13, %r54, %r161;
	@%p13 bra 	$L__BB0_21;
	ld.param.u64 	%rd15, [_Z13matmul_kernelIiEvPKT_S2_PS0_jj_param_2];
	cvta.to.global.u64 	%rd10, %rd15;
	mul.wide.s32 	%rd11, %r54, 4;
	add.s64 	%rd12, %rd10, %rd11;
	st.global.u32 	[%rd12], %r180;
$L__BB0_21:
	ret;

}
	// .globl	_Z13matmul_kernelIfEvPKT_S2_PS0_jj
.visible .entry _Z13matmul_kernelIfEvPKT_S2_PS0_jj(
	.param .u64 .ptr .align 1 _Z13matmul_kernelIfEvPKT_S2_PS0_jj_param_0,
	.param .u64 .ptr .align 1 _Z13matmul_kernelIfEvPKT_S2_PS0_jj_param_1,
	.param .u64 .ptr .align 1 _Z13matmul_kernelIfEvPKT_S2_PS0_jj_param_2,
	.param .u32 _Z13matmul_kernelIfEvPKT_S2_PS0_jj_param_3,
	.param .u32 _Z13matmul_kernelIfEvPKT_S2_PS0_jj_param_4
)
{
	.reg .pred 	%p<14>;
	.reg .b32 	%r<104>;
	.reg .b32 	%f<79>;
	.reg .b64 	%rd<16>;

	ld.param.u32 	%r37, [_Z13matmul_kernelIfEvPKT_S2_PS0_jj_param_3];
	ld.param.u32 	%r38, [_Z13matmul_kernelIfEvPKT_S2_PS0_jj_param_4];
	mov.u32 	%r39, %ctaid.x;
	mov.u32 	%r40, %ctaid.y;
	mov.u32 	%r1, %tid.x;
	mov.u32 	%r2, %tid.y;
	mul.lo.s32 	%r3, %r38, %r37;
	mul.lo.s32 	%r4, %r3, %r40;
	add.s32 	%r41, %r37, %r4;
	add.s32 	%r5, %r41, -1;
	mul.lo.s32 	%r6, %r38, %r39;
	setp.gt.s32 	%p1, %r4, %r5;
	mov.f32 	%f77, 0f00000000;
	@%p1 bra 	$L__BB1_19;
	ld.param.u64 	%rd14, [_Z13matmul_kernelIfEvPKT_S2_PS0_jj_param_1];
	mul.lo.s32 	%r42, %r38, %r38;
	shl.b32 	%r43, %r42, 2;
	mov.u32 	%r44, sdata;
	add.s32 	%r7, %r44, %r43;
	mad.lo.s32 	%r8, %r37, %r2, %r1;
	mul.lo.s32 	%r9, %r37, %r37;
	mul.lo.s32 	%r10, %r38, %r2;
	and.b32  	%r11, %r38, 7;
	and.b32  	%r12, %r38, 3;
	and.b32  	%r13, %r38, -8;
	and.b32  	%r14, %r38, 1;
	neg.s32 	%r15, %r13;
	shl.b32 	%r45, %r1, 2;
	add.s32 	%r46, %r43, %r45;
	add.s32 	%r16, %r44, %r46;
	shl.b32 	%r17, %r38, 5;
	shl.b32 	%r18, %r38, 2;
	cvta.to.global.u64 	%rd1, %rd14;
	mov.f32 	%f77, 0f00000000;
	mov.u32 	%r96, %r6;
	mov.u32 	%r97, %r4;
$L__BB1_2:
	add.s32 	%r21, %r8, %r97;
	setp.ge.u32 	%p2, %r21, %r9;
	mov.f32 	%f68, 0f00000000;
	@%p2 bra 	$L__BB1_4;
	ld.param.u64 	%rd13, [_Z13matmul_kernelIfEvPKT_S2_PS0_jj_param_0];
	cvta.to.global.u64 	%rd5, %rd13;
	mul.wide.s32 	%rd6, %r21, 4;
	add.s64 	%rd7, %rd5, %rd6;
	ld.global.f32 	%f68, [%rd7];
$L__BB1_4:
	add.s32 	%r47, %r10, %r1;
	shl.b32 	%r48, %r47, 2;
	mov.u32 	%r49, sdata;
	add.s32 	%r50, %r49, %r48;
	st.shared.f32 	[%r50], %f68;
	add.s32 	%r51, %r8, %r96;
	setp.ge.u32 	%p3, %r51, %r9;
	mov.f32 	%f69, 0f00000000;
	@%p3 bra 	$L__BB1_6;
	mul.wide.s32 	%rd8, %r51, 4;
	add.s64 	%rd9, %rd1, %rd8;
	ld.global.f32 	%f69, [%rd9];
$L__BB1_6:
	setp.eq.s32 	%p4, %r38, 0;
	add.s32 	%r55, %r7, %r48;
	st.shared.f32 	[%r55], %f69;
	bar.sync 	0;
	@%p4 bra 	$L__BB1_18;
	setp.lt.u32 	%p5, %r38, 8;
	mov.b32 	%r102, 0;
	@%p5 bra 	$L__BB1_10;
	shl.b32 	%r57, %r10, 2;
	add.s32 	%r59, %r57, %r49;
	add.s32 	%r98, %r59, 16;
	mov.u32 	%r99, %r16;
	mov.u32 	%r100, %r15;
$L__BB1_9:
	.pragma "nounroll";
	ld.shared.f32 	%f24, [%r98+-16];
	ld.shared.f32 	%f25, [%r99];
	fma.rn.f32 	%f26, %f24, %f25, %f77;
	ld.shared.f32 	%f27, [%r98+-12];
	add.s32 	%r60, %r99, %r18;
	ld.shared.f32 	%f28, [%r60];
	fma.rn.f32 	%f29, %f27, %f28, %f26;
	ld.shared.f32 	%f30, [%r98+-8];
	add.s32 	%r61, %r60, %r18;
	ld.shared.f32 	%f31, [%r61];
	fma.rn.f32 	%f32, %f30, %f31, %f29;
	ld.shared.f32 	%f33, [%r98+-4];
	add.s32 	%r62, %r61, %r18;
	ld.shared.f32 	%f34, [%r62];
	fma.rn.f32 	%f35, %f33, %f34, %f32;
	ld.shared.f32 	%f36, [%r98];
	add.s32 	%r63, %r62, %r18;
	ld.shared.f32 	%f37, [%r63];
	fma.rn.f32 	%f38, %f36, %f37, %f35;
	ld.shared.f32 	%f39, [%r98+4];
	add.s32 	%r64, %r63, %r18;
	ld.shared.f32 	%f40, [%r64];
	fma.rn.f32 	%f41, %f39, %f40, %f38;
	ld.shared.f32 	%f42, [%r98+8];
	add.s32 	%r65, %r64, %r18;
	ld.shared.f32 	%f43, [%r65];
	fma.rn.f32 	%f44, %f42, %f43, %f41;
	ld.shared.f32 	%f45, [%r98+12];
	add.s32 	%r66, %r65, %r18;
	ld.shared.f32 	%f46, [%r66];
	fma.rn.f32 	%f77, %f45, %f46, %f44;
	add.s32 	%r100, %r100, 8;
	add.s32 	%r99, %r99, %r17;
	add.s32 	%r98, %r98, 32;
	setp.ne.s32 	%p6, %r100, 0;
	mov.u32 	%r102, %r13;
	@%p6 bra 	$L__BB1_9;
$L__BB1_10:
	setp.eq.s32 	%p7, %r11, 0;
	@%p7 bra 	$L__BB1_18;
	add.s32 	%r67, %r11, -1;
	setp.lt.u32 	%p8, %r67, 3;
	@%p8 bra 	$L__BB1_13;
	add.s32 	%r68, %r102, %r10;
	shl.b32 	%r69, %r68, 2;
	mov.u32 	%r70, sdata;
	add.s32 	%r71, %r70, %r69;
	ld.shared.f32 	%f48, [%r71];
	mad.lo.s32 	%r72, %r102, %r38, %r1;
	shl.b32 	%r73, %r72, 2;
	add.s32 	%r74, %r7, %r73;
	ld.shared.f32 	%f49, [%r74];
	fma.rn.f32 	%f50, %f48, %f49, %f77;
	ld.shared.f32 	%f51, [%r71+4];
	add.s32 	%r75, %r74, %r18;
	ld.shared.f32 	%f52, [%r75];
	fma.rn.f32 	%f53, %f51, %f52, %f50;
	ld.shared.f32 	%f54, [%r71+8];
	add.s32 	%r76, %r75, %r18;
	ld.shared.f32 	%f55, [%r76];
	fma.rn.f32 	%f56, %f54, %f55, %f53;
	ld.shared.f32 	%f57, [%r71+12];
	add.s32 	%r77, %r76, %r18;
	ld.shared.f32 	%f58, [%r77];
	fma.rn.f32 	%f77, %f57, %f58, %f56;
	add.s32 	%r102, %r102, 4;
$L__BB1_13:
	setp.eq.s32 	%p9, %r12, 0;
	@%p9 bra 	$L__BB1_18;
	setp.eq.s32 	%p10, %r12, 1;
	@%p10 bra 	$L__BB1_16;
	add.s32 	%r78, %r102, %r10;
	shl.b32 	%r79, %r78, 2;
	mov.u32 	%r80, sdata;
	add.s32 	%r81, %r80, %r79;
	ld.shared.f32 	%f60, [%r81];
	mad.lo.s32 	%r82, %r102, %r38, %r1;
	shl.b32 	%r83, %r82, 2;
	add.s32 	%r84, %r7, %r83;
	ld.shared.f32 	%f61, [%r84];
	fma.rn.f32 	%f62, %f60, %f61, %f77;
	ld.shared.f32 	%f63, [%r81+4];
	add.s32 	%r85, %r84, %r18;
	ld.shared.f32 	%f64, [%r85];
	fma.rn.f32 	%f77, %f63, %f64, %f62;
	add.s32 	%r102, %r102, 2;
$L__BB1_16:
	setp.eq.s32 	%p11, %r14, 0;
	@%p11 bra 	$L__BB1_18;
	add.s32 	%r86, %r102, %r10;
	shl.b32 	%r87, %r86, 2;
	mov.u32 	%r88, sdata;
	add.s32 	%r89, %r88, %r87;
	ld.shared.f32 	%f65, [%r89];
	mad.lo.s32 	%r90, %r102, %r38, %r1;
	shl.b32 	%r91, %r90, 2;
	add.s32 	%r92, %r7, %r91;
	ld.shared.f32 	%f66, [%r92];
	fma.rn.f32 	%f77, %f65, %f66, %f77;
$L__BB1_18:
	bar.sync 	0;
	add.s32 	%r97, %r97, %r38;
	add.s32 	%r96, %r96, %r3;
	setp.le.s32 	%p12, %r97, %r5;
	@%p12 bra 	$L__BB1_2;
$L__BB1_19:
	mad.lo.s32 	%r93, %r37, %r2, %r1;
	add.s32 	%r94, %r93, %r6;
	add.s32 	%r36, %r94, %r4;
	mul.lo.s32 	%r95, %r37, %r37;
	setp.ge.u32 	%p13, %r36, %r95;
	@%p13 bra 	$L__BB1_21;
	ld.param.u64 	%rd15, [_Z13matmul_kernelIfEvPKT_S2_PS0_jj_param_2];
	cvta.to.global.u64 	%rd10, %rd15;
	mul.wide.s32 	%rd11, %r36, 4;
	add.s64 	%rd12, %rd10, %rd11;
	st.global.f32 	[%rd12], %f77;
$L__BB1_21:
	ret;

}
	// .globl	_Z13matmul_kernelIdEvPKT_S2_PS0_jj
.visible .entry _Z13matmul_kernelIdEvPKT_S2_PS0_jj(
	.param .u64 .ptr .align 1 _Z13matmul_kernelIdEvPKT_S2_PS0_jj_param_0,
	.param .u64 .ptr .align 1 _Z13matmul_kernelIdEvPKT_S2_PS0_jj_param_1,
	.param .u64 .ptr .align 1 _Z13matmul_kernelIdEvPKT_S2_PS0_jj_param_2,
	.param .u32 _Z13matmul_kernelIdEvPKT_S2_PS0_jj_param_3,
	.param .u32 _Z13matmul_kernelIdEvPKT_S2_PS0_jj_param_4
)
{
	.reg .pred 	%p<14>;
	.reg .b32 	%r<103>;
	.reg .b64 	%rd<13>;
	.reg .b64 	%fd<79>;

	ld.param.u64 	%rd3, [_Z13matmul_kernelIdEvPKT_S2_PS0_jj_param_0];
	ld.param.u64 	%rd4, [_Z13matmul_kernelIdEvPKT_S2_PS0_jj_param_1];
	ld.param.u64 	%rd5, [_Z13matmul_kernelIdEvPKT_S2_PS0_jj_param_2];
	ld.param.u32 	%r38, [_Z13matmul_kernelIdEvPKT_S2_PS0_jj_param_3];
	ld.param.u32 	%r39, [_Z13matmul_kernelIdEvPKT_S2_PS0_jj_param_4];
	mov.u32 	%r40, %ctaid.x;
	mov.u32 	%r41, %ctaid.y;
	mov.u32 	%r1, %tid.x;
	mov.u32 	%r2, %tid.y;
	mul.lo.s32 	%r3, %r39, %r38;
	mul.lo.s32 	%r4, %r3, %r41;
	add.s32 	%r42, %r38, %r4;
	add.s32 	%r5, %r42, -1;
	mul.lo.s32 	%r6, %r39, %r40;
	setp.gt.s32 	%p1, %r4, %r5;
	mov.f64 	%fd77, 0d0000000000000000;
	@%p1 bra 	$L__BB2_19;
	mul.lo.s32 	%r43, %r39, %r39;
	shl.b32 	%r44, %r43, 3;
	mov.u32 	%r45, sdata;
	add.s32 	%r7, %r45, %r44;
	mad.lo.s32 	%r8, %r38, %r2, %r1;
	mul.lo.s32 	%r9, %r38, %r38;
	mul.lo.s32 	%r10, %r39, %r2;
	and.b32  	%r11, %r39, 7;
	and.b32  	%r12, %r39, 3;
	and.b32  	%r13, %r39, -8;
	and.b32  	%r14, %r39, 1;
	neg.s32 	%r15, %r13;
	shl.b32 	%r46, %r1, 3;
	add.s32 	%r47, %r44, %r46;
	add.s32 	%r16, %r45, %r47;
	shl.b32 	%r17, %r39, 6;
	shl.b32 	%r18, %r39, 3;
	cvta.to.global.u64 	%rd1, %rd3;
	cvta.to.global.u64 	%rd2, %rd4;
	mov.f64 	%fd77, 0d0000000000000000;
	mov.u32 	%r95, %r6;
	mov.u32 	%r96, %r4;
$L__BB2_2:
	add.s32 	%r21, %r8, %r96;
	add.s32 	%r22, %r8, %r95;
	setp.ge.u32 	%p2, %r21, %r9;
	mov.f64 	%fd68, 0d0000000000000000;
	@%p2 bra 	$L__BB2_4;
	mul.wide.s32 	%rd6, %r21, 8;
	add.s64 	%rd7, %rd1, %rd6;
	ld.global.f64 	%fd68, [%rd7];
$L__BB2_4:
	add.s32 	%r48, %r10, %r1;
	shl.b32 	%r49, %r48, 3;
	mov.u32 	%r50, sdata;
	add.s32 	%r51, %r50, %r49;
	st.shared.f64 	[%r51], %fd68;
	setp.ge.u32 	%p3, %r22, %r9;
	mov.f64 	%fd69, 0d0000000000000000;
	@%p3 bra 	$L__BB2_6;
	mul.wide.s32 	%rd8, %r22, 8;
	add.s64 	%rd9, %rd2, %rd8;
	ld.global.f64 	%fd69, [%rd9];
$L__BB2_6:
	setp.eq.s32 	%p4, %r39, 0;
	add.s32 	%r52, %r10, %r1;
	shl.b32 	%r53, %r52, 3;
	add.s32 	%r54, %r7, %r53;
	st.shared.f64 	[%r54], %fd69;
	bar.sync 	0;
	@%p4 bra 	$L__BB2_18;
	setp.lt.u32 	%p5, %r39, 8;
	mov.b32 	%r101, 0;
	@%p5 bra 	$L__BB2_10;
	shl.b32 	%r56, %r10, 3;
	mov.u32 	%r57, sdata;
	add.s32 	%r58, %r56, %r57;
	add.s32 	%r97, %r58, 32;
	mov.u32 	%r98, %r16;
	mov.u32 	%r99, %r15;
$L__BB2_9:
	.pragma "nounroll";
	ld.shared.f64 	%fd24, [%r97+-32];
	ld.shared.f64 	%fd25, [%r98];
	fma.rn.f64 	%fd26, %fd24, %fd25, %fd77;
	ld.shared.f64 	%fd27, [%r97+-24];
	add.s32 	%r59, %r98, %r18;
	ld.shared.f64 	%fd28, [%r59];
	fma.rn.f64 	%fd29, %fd27, %fd28, %fd26;
	ld.shared.f64 	%fd30, [%r97+-16];
	add.s32 	%r60, %r59, %r18;
	ld.shared.f64 	%fd31, [%r60];
	fma.rn.f64 	%fd32, %fd30, %fd31, %fd29;
	ld.shared.f64 	%fd33, [%r97+-8];
	add.s32 	%r61, %r60, %r18;
	ld.shared.f64 	%fd34, [%r61];
	fma.rn.f64 	%fd35, %fd33, %fd34, %fd32;
	ld.shared.f64 	%fd36, [%r97];
	add.s32 	%r62, %r61, %r18;
	ld.shared.f64 	%fd37, [%r62];
	fma.rn.f64 	%fd38, %fd36, %fd37, %fd35;
	ld.shared.f64 	%fd39, [%r97+8];
	add.s32 	%r63, %r62, %r18;
	ld.shared.f64 	%fd40, [%r63];
	fma.rn.f64 	%fd41, %fd39, %fd40, %fd38;
	ld.shared.f64 	%fd42, [%r97+16];
	add.s32 	%r64, %r63, %r18;
	ld.shared.f64 	%fd43, [%r64];
	fma.rn.f64 	%fd44, %fd42, %fd43, %fd41;
	ld.shared.f64 	%fd45, [%r97+24];
	add.s32 	%r65, %r64, %r18;
	ld.shared.f64 	%fd46, [%r65];
	fma.rn.f64 	%fd77, %fd45, %fd46, %fd44;
	add.s32 	%r99, %r99, 8;
	add.s32 	%r98, %r98, %r17;
	add.s32 	%r97, %r97, 64;
	setp.ne.s32 	%p6, %r99, 0;
	mov.u32 	%r101, %r13;
	@%p6 bra 	$L__BB2_9;
$L__BB2_10:
	setp.eq.s32 	%p7, %r11, 0;
	@%p7 bra 	$L__BB2_18;
	add.s32 	%r66, %r11, -1;
	setp.lt.u32 	%p8, %r66, 3;
	@%p8 bra 	$L__BB2_13;
	add.s32 	%r67, %r101, %r10;
	shl.b32 	%r68, %r67, 3;
	mov.u32 	%r69, sdata;
	add.s32 	%r70, %r69, %r68;
	ld.shared.f64 	%fd48, [%r70];
	mad.lo.s32 	%r71, %r101, %r39, %r1;
	shl.b32 	%r72, %r71, 3;
	add.s32 	%r73, %r7, %r72;
	ld.shared.f64 	%fd49, [%r73];
	fma.rn.f64 	%fd50, %fd48, %fd49, %fd77;
	ld.shared.f64 	%fd51, [%r70+8];
	add.s32 	%r74, %r73, %r18;
	ld.shared.f64 	%fd52, [%r74];
	fma.rn.f64 	%fd53, %fd51, %fd52, %fd50;
	ld.shared.f64 	%fd54, [%r70+16];
	add.s32 	%r75, %r74, %r18;
	ld.shared.f64 	%fd55, [%r75];
	fma.rn.f64 	%fd56, %fd54, %fd55, %fd53;
	ld.shared.f64 	%fd57, [%r70+24];
	add.s32 	%r76, %r75, %r18;
	ld.shared.f64 	%fd58, [%r76];
	fma.rn.f64 	%fd77, %fd57, %fd58, %fd56;
	add.s32 	%r101, %r101, 4;
$L__BB2_13:
	setp.eq.s32 	%p9, %r12, 0;
	@%p9 bra 	$L__BB2_18;
	setp.eq.s32 	%p10, %r12, 1;
	@%p10 bra 	$L__BB2_16;
	add.s32 	%r77, %r101, %r10;
	shl.b32 	%r78, %r77, 3;
	mov.u32 	%r79, sdata;
	add.s32 	%r80, %r79, %r78;
	ld.shared.f64 	%fd60, [%r80];
	mad.lo.s32 	%r81, %r101, %r39, %r1;
	shl.b32 	%r82, %r81, 3;
	add.s32 	%r83, %r7, %r82;
	ld.shared.f64 	%fd61, [%r83];
	fma.rn.f64 	%fd62, %fd60, %fd61, %fd77;
	ld.shared.f64 	%fd63, [%r80+8];
	add.s32 	%r84, %r83, %r18;
	ld.shared.f64 	%fd64, [%r84];
	fma.rn.f64 	%fd77, %fd63, %fd64, %fd62;
	add.s32 	%r101, %r101, 2;
$L__BB2_16:
	setp.eq.s32 	%p11, %r14, 0;
	@%p11 bra 	$L__BB2_18;
	add.s32 	%r85, %r101, %r10;
	shl.b32 	%r86, %r85, 3;
	mov.u32 	%r87, sdata;
	add.s32 	%r88, %r87, %r86;
	ld.shared.f64 	%fd65, [%r88];
	mad.lo.s32 	%r89, %r101, %r39, %r1;
	shl.b32 	%r90, %r89, 3;
	add.s32 	%r91, %r7, %r90;
	ld.shared.f64 	%fd66, [%r91];
	fma.rn.f64 	%fd77, %fd65, %fd66, %fd77;
$L__BB2_18:
	bar.sync 	0;
	add.s32 	%r96, %r96, %r39;
	add.s32 	%r95, %r95, %r3;
	setp.le.s32 	%p12, %r96, %r5;
	@%p12 bra 	$L__BB2_2;
$L__BB2_19:
	mad.lo.s32 	%r92, %r38, %r2, %r1;
	add.s32 	%r93, %r92, %r6;
	add.s32 	%r37, %r93, %r4;
	mul.lo.s32 	%r94, %r38, %r38;
	setp.ge.u32 	%p13, %r37, %r94;
	@%p13 bra 	$L__BB2_21;
	cvta.to.global.u64 	%rd10, %rd5;
	mul.wide.s32 	%rd11, %r37, 8;
	add.s64 	%rd12, %rd10, %rd11;
	st.global.f64 	[%rd12], %fd77;
$L__BB2_21:
	ret;

}


// ===== COMPILED SASS (sm_100) =====

	.target	sm_100

	.elftype	@"ET_EXEC"


//--------------------- .note.nv.tkinfo           --------------------------
	.section	.note.nv.tkinfo,"",@"SHT_NOTE"
	.sectionflags	@"SHF_NOTE_NV_TKINFO"
	.tkinfo
        /*0018*/ 	.word	0x00000002
        /*0030*/ 	.string	""
        /*0030*/ 	.string	"ptxas"
        /*0030*/ 	.string	"Cuda compilation tools, release 13.0, V13.0.88"
        /*0030*/ 	.string	"Build cuda_13.0.r13.0/compiler.36424714_0"
        /*0030*/ 	.string	"-arch sm_100 -m 64 "



//--------------------- .note.nv.cuinfo           --------------------------
	.section	.note.nv.cuinfo,"",@"SHT_NOTE"
	.sectionflags	@"SHF_NOTE_NV_CUINFO"
        /*0018*/ 	.short	0x0002
        /*001a*/ 	.short	0x0064
        /*001c*/ 	.short	0x0082
	.zero		2


//--------------------- .nv.info                  --------------------------
	.section	.nv.info,"",@"SHT_CUDA_INFO"
	.align	4


	//----- nvinfo : EIATTR_REGCOUNT
	.align		4
        /*0000*/ 	.byte	0x04, 0x2f
        /*0002*/ 	.short	(.L_1 - .L_0)
	.align		4
.L_0:
        /*0004*/ 	.word	index@(_Z13matmul_kernelIiEvPKT_S2_PS0_jj)
        /*0008*/ 	.word	0x00000020


	//----- nvinfo : EIATTR_FRAME_SIZE
	.align		4
.L_1:
        /*000c*/ 	.byte	0x04, 0x11
        /*000e*/ 	.short	(.L_3 - .L_2)
	.align		4
.L_2:
        /*0010*/ 	.word	index@(_Z13matmul_kernelIiEvPKT_S2_PS0_jj)
        /*0014*/ 	.word	0x00000000


	//----- nvinfo : EIATTR_REGCOUNT
	.align		4
.L_3:
        /*0018*/ 	.byte	0x04, 0x2f
        /*001a*/ 	.short	(.L_5 - .L_4)
	.align		4
.L_4:
        /*001c*/ 	.word	index@(_Z13matmul_kernelIfEvPKT_S2_PS0_jj)
        /*0020*/ 	.word	0x00000020


	//----- nvinfo : EIATTR_FRAME_SIZE
	.align		4
.L_5:
        /*0024*/ 	.byte	0x04, 0x11
        /*0026*/ 	.short	(.L_7 - .L_6)
	.align		4
.L_6:
        /*0028*/ 	.word	index@(_Z13matmul_kernelIfEvPKT_S2_PS0_jj)
        /*002c*/ 	.word	0x00000000


	//----- nvinfo : EIATTR_REGCOUNT
	.align		4
.L_7:
        /*0030*/ 	.byte	0x04, 0x2f
        /*0032*/ 	.short	(.L_9 - .L_8)
	.align		4
.L_8:
        /*0034*/ 	.word	index@(_Z13matmul_kernelIdEvPKT_S2_PS0_jj)
        /*0038*/ 	.word	0x00000020


	//----- nvinfo : EIATTR_FRAME_SIZE
	.align		4
.L_9:
        /*003c*/ 	.byte	0x04, 0x11
        /*003e*/ 	.short	(.L_11 - .L_10)
	.align		4
.L_10:
        /*0040*/ 	.word	index@(_Z13matmul_kernelIdEvPKT_S2_PS0_jj)
        /*0044*/ 	.word	0x00000000


	//----- nvinfo : EIATTR_MIN_STACK_SIZE
	.align		4
.L_11:
        /*0048*/ 	.byte	0x04, 0x12
        /*004a*/ 	.short	(.L_13 - .L_12)
	.align		4
.L_12:
        /*004c*/ 	.word	index@(_Z13matmul_kernelIdEvPKT_S2_PS0_jj)
        /*0050*/ 	.word	0x00000000


	//----- nvinfo : EIATTR_MIN_STACK_SIZE
	.align		4
.L_13:
        /*0054*/ 	.byte	0x04, 0x12
        /*0056*/ 	.short	(.L_15 - .L_14)
	.align		4
.L_14:
        /*0058*/ 	.word	index@(_Z13matmul_kernelIfEvPKT_S2_PS0_jj)
        /*005c*/ 	.word	0x00000000


	//----- nvinfo : EIATTR_MIN_STACK_SIZE
	.align		4
.L_15:
        /*0060*/ 	.byte	0x04, 0x12
        /*0062*/ 	.short	(.L_17 - .L_16)
	.align		4
.L_16:
        /*0064*/ 	.word	index@(_Z13matmul_kernelIiEvPKT_S2_PS0_jj)
        /*0068*/ 	.word	0x00000000
.L_17:


//--------------------- .nv.compat                --------------------------
	.section	.nv.compat,"",@"SHT_CUDA_COMPAT_INFO"
	.align	4
        /*0000*/ 	.byte	0x02, 0x09, 0x00, 0x00, 0x02, 0x02, 0x01, 0x00, 0x02, 0x05, 0x05, 0x00, 0x03, 0x07, 0x01, 0x01
        /*0010*/ 	.byte	0x02, 0x03, 0x00, 0x00, 0x02, 0x06, 0x01, 0x00, 0x04, 0x0b, 0x08, 0x00, 0x01, 0x00, 0x00, 0x00
        /*0020*/ 	.byte	0x00, 0x00, 0x00, 0x00


//--------------------- .nv.info._Z13matmul_kernelIdEvPKT_S2_PS0_jj --------------------------
	.section	.nv.info._Z13matmul_kernelIdEvPKT_S2_PS0_jj,"",@"SHT_CUDA_INFO"
	.sectionflags	@""
	.align	4


	//----- nvinfo : EIATTR_CUDA_API_VERSION
	.align		4
        /*0000*/ 	.byte	0x04, 0x37
        /*0002*/ 	.short	(.L_19 - .L_18)
.L_18:
        /*0004*/ 	.word	0x00000082


	//----- nvinfo : EIATTR_KPARAM_INFO
	.align		4
.L_19:
        /*0008*/ 	.byte	0x04, 0x17
        /*000a*/ 	.short	(.L_21 - .L_20)
.L_20:
        /*000c*/ 	.word	0x00000000
        /*0010*/ 	.short	0x0004
        /*0012*/ 	.short	0x001c
        /*0014*/ 	.byte	0x00, 0xf0, 0x11, 0x00


	//----- nvinfo : EIATTR_KPARAM_INFO
	.align		4
.L_21:
        /*0018*/ 	.byte	0x04, 0x17
        /*001a*/ 	.short	(.L_23 - .L_22)
.L_22:
        /*001c*/ 	.word	0x00000000
        /*0020*/ 	.short	0x0003
        /*0022*/ 	.short	0x0018
        /*0024*/ 	.byte	0x00, 0xf0, 0x11, 0x00


	//----- nvinfo : EIATTR_KPARAM_INFO
	.align		4
.L_23:
        /*0028*/ 	.byte	0x04, 0x17
        /*002a*/ 	.short	(.L_25 - .L_24)
.L_24:
        /*002c*/ 	.word	0x00000000
        /*0030*/ 	.short	0x0002
        /*0032*/ 	.short	0x0010
        /*0034*/ 	.byte	0x00, 0xf5, 0x21, 0x00


	//----- nvinfo : EIATTR_KPARAM_INFO
	.align		4
.L_25:
        /*0038*/ 	.byte	0x04, 0x17
        /*003a*/ 	.short	(.L_27 - .L_26)
.L_26:
        /*003c*/ 	.word	0x00000000
        /*0040*/ 	.short	0x0001
        /*0042*/ 	.short	0x0008
        /*0044*/ 	.byte	0x00, 0xf5, 0x21, 0x00


	//----- nvinfo : EIATTR_KPARAM_INFO
	.align		4
.L_27:
        /*0048*/ 	.byte	0x04, 0x17
        /*004a*/ 	.short	(.L_29 - .L_28)
.L_28:
        /*004c*/ 	.word	0x00000000
        /*0050*/ 	.short	0x0000
        /*0052*/ 	.short	0x0000
        /*0054*/ 	.byte	0x00, 0xf5, 0x21, 0x00


	//----- nvinfo : EIATTR_SPARSE_MMA_MASK
	.align		4
.L_29:
        /*0058*/ 	.byte	0x03, 0x50
        /*005a*/ 	.short	0x0000


	//----- nvinfo : EIATTR_MAXREG_COUNT
	.align		4
        /*005c*/ 	.byte	0x03, 0x1b
        /*005e*/ 	.short	0x00ff


	//----- nvinfo : EIATTR_NUM_BARRIERS
	.align		4
        /*0060*/ 	.byte	0x02, 0x4c
        /*0062*/ 	.byte	0x01
	.zero		1


	//----- nvinfo : EIATTR_MERCURY_ISA_VERSION
	.align		4
        /*0064*/ 	.byte	0x03, 0x5f
        /*0066*/ 	.short	0x0101


	//----- nvinfo : EIATTR_VRC_CTA_INIT_COUNT
	.align		4
        /*0068*/ 	.byte	0x02, 0x4a
	.zero		1
	.zero		1


	//----- nvinfo : EIATTR_EXIT_INSTR_OFFSETS
	.align		4
        /*006c*/ 	.byte	0x04, 0x1c
        /*006e*/ 	.short	(.L_31 - .L_30)


	//   ....[0]....
.L_30:
        /*0070*/ 	.word	0x00000a20


	//   ....[1]....
        /*0074*/ 	.word	0x00000a60


	//----- nvinfo : EIATTR_CBANK_PARAM_SIZE
	.align		4
.L_31:
        /*0078*/ 	.byte	0x03, 0x19
        /*007a*/ 	.short	0x0020


	//----- nvinfo : EIATTR_PARAM_CBANK
	.align		4
        /*007c*/ 	.byte	0x04, 0x0a
        /*007e*/ 	.short	(.L_33 - .L_32)
	.align		4
.L_32:
        /*0080*/ 	.word	index@(.nv.constant0._Z13matmul_kernelIdEvPKT_S2_PS0_jj)
        /*0084*/ 	.short	0x0380
        /*0086*/ 	.short	0x0020


	//----- nvinfo : EIATTR_SW_WAR
	.align		4
.L_33:
        /*0088*/ 	.byte	0x04, 0x36
        /*008a*/ 	.short	(.L_35 - .L_34)
.L_34:
        /*008c*/ 	.word	0x00000008
.L_35:


//--------------------- .nv.info._Z13matmul_kernelIfEvPKT_S2_PS0_jj --------------------------
	.section	.nv.info._Z13matmul_kernelIfEvPKT_S2_PS0_jj,"",@"SHT_CUDA_INFO"
	.sectionflags	@""
	.align	4


	//----- nvinfo : EIATTR_CUDA_API_VERSION
	.align		4
        /*0000*/ 	.byte	0x04, 0x37
        /*0002*/ 	.short	(.L_37 - .L_36)
.L_36:
        /*0004*/ 	.word	0x00000082


	//----- nvinfo : EIATTR_KPARAM_INFO
	.align		4
.L_37:
        /*0008*/ 	.byte	0x04, 0x17
        /*000a*/ 	.short	(.L_39 - .L_38)
.L_38:
        /*000c*/ 	.word	0x00000000
        /*0010*/ 	.short	0x0004
        /*0012*/ 	.short	0x001c
        /*0014*/ 	.byte	0x00, 0xf0, 0x11, 0x00


	//----- nvinfo : EIATTR_KPARAM_INFO
	.align		4
.L_39:
        /*0018*/ 	.byte	0x04, 0x17
        /*001a*/ 	.short	(.L_41 - .L_40)
.L_40:
        /*001c*/ 	.word	0x00000000
        /*0020*/ 	.short	0x0003
        /*0022*/ 	.short	0x0018
        /*0024*/ 	.byte	0x00, 0xf0, 0x11, 0x00


	//----- nvinfo : EIATTR_KPARAM_INFO
	.align		4
.L_41:
        /*0028*/ 	.byte	0x04, 0x17
        /*002a*/ 	.short	(.L_43 - .L_42)
.L_42:
        /*002c*/ 	.word	0x00000000
        /*0030*/ 	.short	0x0002
        /*0032*/ 	.short	0x0010
        /*0034*/ 	.byte	0x00, 0xf5, 0x21, 0x00


	//----- nvinfo : EIATTR_KPARAM_INFO
	.align		4
.L_43:
        /*0038*/ 	.byte	0x04, 0x17
        /*003a*/ 	.short	(.L_45 - .L_44)
.L_44:
        /*003c*/ 	.word	0x00000000
        /*0040*/ 	.short	0x0001
        /*0042*/ 	.short	0x0008
        /*0044*/ 	.byte	0x00, 0xf5, 0x21, 0x00


	//----- nvinfo : EIATTR_KPARAM_INFO
	.align		4
.L_45:
        /*0048*/ 	.byte	0x04, 0x17
        /*004a*/ 	.short	(.L_47 - .L_46)
.L_46:
        /*004c*/ 	.word	0x00000000
        /*0050*/ 	.short	0x0000
        /*0052*/ 	.short	0x0000
        /*0054*/ 	.byte	0x00, 0xf5, 0x21, 0x00


	//----- nvinfo : EIATTR_SPARSE_MMA_MASK
	.align		4
.L_47:
        /*0058*/ 	.byte	0x03, 0x50
        /*005a*/ 	.short	0x0000


	//----- nvinfo : EIATTR_MAXREG_COUNT
	.align		4
        /*005c*/ 	.byte	0x03, 0x1b
        /*005e*/ 	.short	0x00ff


	//----- nvinfo : EIATTR_NUM_BARRIERS
	.align		4
        /*0060*/ 	.byte	0x02, 0x4c
        /*0062*/ 	.byte	0x01
	.zero		1


	//----- nvinfo : EIATTR_MERCURY_ISA_VERSION
	.align		4
        /*0064*/ 	.byte	0x03, 0x5f
        /*0066*/ 	.short	0x0101


	//----- nvinfo : EIATTR_VRC_CTA_INIT_COUNT
	.align		4
        /*0068*/ 	.byte	0x02, 0x4a
	.zero		1
	.zero		1


	//----- nvinfo : EIATTR_EXIT_INSTR_OFFSETS
	.align		4
        /*006c*/ 	.byte	0x04, 0x1c
        /*006e*/ 	.short	(.L_49 - .L_48)


	//   ....[0]....
.L_48:
        /*0070*/ 	.word	0x00000a00


	//   ....[1]....
        /*0074*/ 	.word	0x00000a40


	//----- nvinfo : EIATTR_CBANK_PARAM_SIZE
	.align		4
.L_49:
        /*0078*/ 	.byte	0x03, 0x19
        /*007a*/ 	.short	0x0020


	//----- nvinfo : EIATTR_PARAM_CBANK
	.align		4
        /*007c*/ 	.byte	0x04, 0x0a
        /*007e*/ 	.short	(.L_51 - .L_50)
	.align		4
.L_50:
        /*0080*/ 	.word	index@(.nv.constant0._Z13matmul_kernelIfEvPKT_S2_PS0_jj)
        /*0084*/ 	.short	0x0380
        /*0086*/ 	.short	0x0020


	//----- nvinfo : EIATTR_SW_WAR
	.align		4
.L_51:
        /*0088*/ 	.byte	0x04, 0x36
        /*008a*/ 	.short	(.L_53 - .L_52)
.L_52:
        /*008c*/ 	.word	0x00000008
.L_53:


//--------------------- .nv.info._Z13matmul_kernelIiEvPKT_S2_PS0_jj --------------------------
	.section	.nv.info._Z13matmul_kernelIiEvPKT_S2_PS0_jj,"",@"SHT_CUDA_INFO"
	.sectionflags	@""
	.align	4


	//----- nvinfo : EIATTR_CUDA_API_VERSION
	.align		4
        /*0000*/ 	.byte	0x04, 0x37
        /*0002*/ 	.short	(.L_55 - .L_54)
.L_54:
        /*0004*/ 	.word	0x00000082


	//----- nvinfo : EIATTR_KPARAM_INFO
	.align		4
.L_55:
        /*0008*/ 	.byte	0x04, 0x17
        /*000a*/ 	.short	(.L_57 - .L_56)
.L_56:
        /*000c*/ 	.word	0x00000000
        /*0010*/ 	.short	0x0004
        /*0012*/ 	.short	0x001c
        /*0014*/ 	.byte	0x00, 0xf0, 0x11, 0x00


	//----- nvinfo : EIATTR_KPARAM_INFO
	.align		4
.L_57:
        /*0018*/ 	.byte	0x04, 0x17
        /*001a*/ 	.short	(.L_59 - .L_58)
.L_58:
        /*001c*/ 	.word	0x00000000
        /*0020*/ 	.short	0x0003
        /*0022*/ 	.short	0x0018
        /*0024*/ 	.byte	0x00, 0xf0, 0x11, 0x00


	//----- nvinfo : EIATTR_KPARAM_INFO
	.align		4
.L_59:
        /*0028*/ 	.byte	0x04, 0x17
        /*002a*/ 	.short	(.L_61 - .L_60)
.L_60:
        /*002c*/ 	.word	0x00000000
        /*0030*/ 	.short	0x0002
        /*0032*/ 	.short	0x0010
        /*0034*/ 	.byte	0x00, 0xf5, 0x21, 0x00


	//----- nvinfo : EIATTR_KPARAM_INFO
	.align		4
.L_61:
        /*0038*/ 	.byte	0x04, 0x17
        /*003a*/ 	.short	(.L_63 - .L_62)
.L_62:
        /*003c*/ 	.word	0x00000000
        /*0040*/ 	.short	0x0001
        /*0042*/ 	.short	0x0008
        /*0044*/ 	.byte	0x00, 0xf5, 0x21, 0x00


	//----- nvinfo : EIATTR_KPARAM_INFO
	.align		4
.L_63:
        /*0048*/ 	.byte	0x04, 0x17
        /*004a*/ 	.short	(.L_65 - .L_64)
.L_64:
        /*004c*/ 	.word	0x00000000
        /*0050*/ 	.short	0x0000
        /*0052*/ 	.short	0x0000
        /*0054*/ 	.byte	0x00, 0xf5, 0x21, 0x00


	//----- nvinfo : EIATTR_SPARSE_MMA_MASK
	.align		4
.L_65:
        /*0058*/ 	.byte	0x03, 0x50
        /*005a*/ 	.short	0x0000


	//----- nvinfo : EIATTR_MAXREG_COUNT
	.align		4
        /*005c*/ 	.byte	0x03, 0x1b
        /*005e*/ 	.short	0x00ff


	//----- nvinfo : EIATTR_NUM_BARRIERS
	.align		4
        /*0060*/ 	.byte	0x02, 0x4c
        /*0062*/ 	.byte	0x01
	.zero		1


	//----- nvinfo : EIATTR_MERCURY_ISA_VERSION
	.align		4
        /*0064*/ 	.byte	0x03, 0x5f
        /*0066*/ 	.short	0x0101


	//----- nvinfo : EIATTR_VRC_CTA_INIT_COUNT
	.align		4
        /*0068*/ 	.byte	0x02, 0x4a
	.zero		1
	.zero		1


	//----- nvinfo : EIATTR_EXIT_INSTR_OFFSETS
	.align		4
        /*006c*/ 	.byte	0x04, 0x1c
        /*006e*/ 	.short	(.L_67 - .L_66)


	//   ....[0]....
.L_66:
        /*0070*/ 	.word	0x00000a00


	//   ....[1]....
        /*0074*/ 	.word	0x00000a40


	//----- nvinfo : EIATTR_CBANK_PARAM_SIZE
	.align		4
.L_67:
        /*0078*/ 	.byte	0x03, 0x19
        /*007a*/ 	.short	0x0020


	//----- nvinfo : EIATTR_PARAM_CBANK
	.align		4
        /*007c*/ 	.byte	0x04, 0x0a
        /*007e*/ 	.short	(.L_69 - .L_68)
	.align		4
.L_68:
        /*0080*/ 	.word	index@(.nv.constant0._Z13matmul_kernelIiEvPKT_S2_PS0_jj)
        /*0084*/ 	.short	0x0380
        /*0086*/ 	.short	0x0020


	//----- nvinfo : EIATTR_SW_WAR
	.align		4
.L_69:
        /*0088*/ 	.byte	0x04, 0x36
        /*008a*/ 	.short	(.L_71 - .L_70)
.L_70:
        /*008c*/ 	.word	0x00000008
.L_71:


//--------------------- .nv.callgraph             --------------------------
	.section	.nv.callgraph,"",@"SHT_CUDA_CALLGRAPH"
	.align	4
	.sectionentsize	8
	.align		4
        /*0000*/ 	.word	0x00000000
	.align		4
        /*0004*/ 	.word	0xffffffff
	.align		4
        /*0008*/ 	.word	0x00000000
	.align		4
        /*000c*/ 	.word	0xfffffffe
	.align		4
        /*0010*/ 	.word	0x00000000
	.align		4
        /*0014*/ 	.word	0xfffffffd
	.align		4
        /*0018*/ 	.word	0x00000000
	.align		4
        /*001c*/ 	.word	0xfffffffc


//--------------------- .text._Z13matmul_kernelIdEvPKT_S2_PS0_jj --------------------------
	.section	.text._Z13matmul_kernelIdEvPKT_S2_PS0_jj,"ax",@progbits
	.align	128
        .global         _Z13matmul_kernelIdEvPKT_S2_PS0_jj
        .type           _Z13matmul_kernelIdEvPKT_S2_PS0_jj,@function
        .size           _Z13matmul_kernelIdEvPKT_S2_PS0_jj,(.L_x_24 - _Z13matmul_kernelIdEvPKT_S2_PS0_jj)
        .other          _Z13matmul_kernelIdEvPKT_S2_PS0_jj,@"STO_CUDA_ENTRY STV_DEFAULT"
_Z13matmul_kernelIdEvPKT_S2_PS0_jj:
.text._Z13matmul_kernelIdEvPKT_S2_PS0_jj:
[----:B------:R-:W-:Y:S08]  /*0000*/  LDC R1, c[0x0][0x37c] ;  /* 0x0000df00ff017b82 */ /* 0x000ff00000000800 */
[----:B------:R-:W0:Y:S01]  /*0010*/  S2UR UR5, SR_CTAID.Y ;  /* 0x00000000000579c3 */ /* 0x000e220000002600 */
[----:B------:R-:W1:Y:S01]  /*0020*/  LDCU.64 UR20, c[0x0][0x398] ;  /* 0x00007300ff1477ac */ /* 0x000e620008000a00 */
[----:B------:R-:W2:Y:S01]  /*0030*/  S2R R0, SR_TID.X ;  /* 0x0000000000007919 */ /* 0x000ea20000002100 */
[----:B------:R-:W-:Y:S01]  /*0040*/  CS2R R22, SRZ ;  /* 0x0000000000167805 */ /* 0x000fe2000001ff00 */
[----:B------:R-:W3:Y:S01]  /*0050*/  LDCU.64 UR18, c[0x0][0x358] ;  /* 0x00006b00ff1277ac */ /* 0x000ee20008000a00 */
[----:B------:R-:W4:Y:S03]  /*0060*/  S2R R5, SR_TID.Y ;  /* 0x0000000000057919 */ /* 0x000f260000002200 */
[----:B------:R-:W5:Y:S01]  /*0070*/  S2UR UR6, SR_CTAID.X ;  /* 0x00000000000679c3 */ /* 0x000f620000002500 */
[----:B-1----:R-:W-:-:S04]  /*0080*/  UIMAD UR11, UR21, UR20, URZ ;  /* 0x00000014150b72a4 */ /* 0x002fc8000f8e02ff */
[----:B0-----:R-:W-:-:S04]  /*0090*/  UIMAD UR5, UR11, UR5, URZ ;  /* 0x000000050b0572a4 */ /* 0x001fc8000f8e02ff */
[----:B------:R-:W-:-:S04]  /*00a0*/  UIADD3 UR12, UPT, UPT, UR5, -0x1, UR20 ;  /* 0xffffffff050c7890 */ /* 0x000fc8000fffe014 */
[----:B------:R-:W-:Y:S02]  /*00b0*/  UISETP.GT.AND UP0, UPT, UR5, UR12, UPT ;  /* 0x0000000c0500728c */ /* 0x000fe4000bf04270 */
[----:B-----5:R-:W-:-:S07]  /*00c0*/  UIMAD UR6, UR6, UR21, URZ ;  /* 0x00000015060672a4 */ /* 0x020fce000f8e02ff */
[----:B--234-:R-:W-:Y:S05]  /*00d0*/  BRA.U UP0, `(.L_x_0) ;  /* 0x0000000900347547 */ /* 0x01cfea000b800000 */
[----:B------:R-:W0:Y:S01]  /*00e0*/  S2UR UR9, SR_CgaCtaId ;  /* 0x00000000000979c3 */ /* 0x000e220000008800 */
[----:B------:R-:W-:Y:S01]  /*00f0*/  UIMAD UR4, UR21, UR21, URZ ;  /* 0x00000015150472a4 */ /* 0x000fe2000f8e02ff */
[C---:B------:R-:W-:Y:S01]  /*0100*/  IMAD R2, R5.reuse, UR20, R0 ;  /* 0x0000001405027c24 */ /* 0x040fe2000f8e0200 */
[----:B------:R-:W-:Y:S01]  /*0110*/  UMOV UR7, 0x400 ;  /* 0x0000040000077882 */ /* 0x000fe20000000000 */
[----:B------:R-:W-:Y:S02]  /*0120*/  ULOP3.LUT UR8, UR21, 0xfffffff8, URZ, 0xc0, !UPT ;  /* 0xfffffff815087892 */ /* 0x000fe4000f8ec0ff */
[----:B------:R-:W-:Y:S01]  /*0130*/  IMAD R5, R5, UR21, RZ ;  /* 0x0000001505057c24 */ /* 0x000fe2000f8e02ff */
[----:B------:R-:W-:Y:S01]  /*0140*/  USHF.L.U32 UR4, UR4, 0x3, URZ ;  /* 0x0000000304047899 */ /* 0x000fe200080006ff */
[----:B------:R-:W-:Y:S01]  /*0150*/  IMAD.U32 R4, RZ, RZ, UR5 ;  /* 0x00000005ff047e24 */ /* 0x000fe2000f8e00ff */
[----:B------:R-:W-:Y:S01]  /*0160*/  CS2R R22, SRZ ;  /* 0x0000000000167805 */ /* 0x000fe2000001ff00 */
[----:B------:R-:W-:-:S02]  /*0170*/  UIMAD UR14, UR20, UR20, URZ ;  /* 0x00000014140e72a4 */ /* 0x000fc4000f8e02ff */
[----:B------:R-:W-:Y:S01]  /*0180*/  ULOP3.LUT UR15, UR21, 0x7, URZ, 0xc0, !UPT ;  /* 0x00000007150f7892 */ /* 0x000fe2000f8ec0ff */
[----:B------:R-:W-:Y:S01]  /*0190*/  LEA R24, R0, UR4, 0x3 ;  /* 0x0000000400187c11 */ /* 0x000fe2000f8e18ff */
[----:B------:R-:W-:Y:S02]  /*01a0*/  ULOP3.LUT UR16, UR21, 0x3, URZ, 0xc0, !UPT ;  /* 0x0000000315107892 */ /* 0x000fe4000f8ec0ff */
[----:B0-----:R-:W-:Y:S02]  /*01b0*/  ULEA UR7, UR9, UR7, 0x18 ;  /* 0x0000000709077291 */ /* 0x001fe4000f8ec0ff */
[----:B------:R-:W-:Y:S02]  /*01c0*/  UIADD3 UR9, UPT, UPT, -UR8, URZ, URZ ;  /* 0x000000ff08097290 */ /* 0x000fe4000fffe1ff */
[----:B------:R-:W-:Y:S02]  /*01d0*/  UIADD3 UR13, UPT, UPT, UR4, UR7, URZ ;  /* 0x00000007040d7290 */ /* 0x000fe4000fffe0ff */
[----:B------:R-:W-:Y:S01]  /*01e0*/  VIADD R24, R24, UR7 ;  /* 0x0000000718187c36 */ /* 0x000fe20008000000 */
[----:B------:R-:W-:-:S09]  /*01f0*/  UMOV UR7, UR6 ;  /* 0x0000000600077c82 */ /* 0x000fd20008000000 */
.L_x_6:
[C---:B------:R-:W-:Y:S01]  /*0200*/  IMAD.IADD R3, R2.reuse, 0x1, R4 ;  /* 0x0000000102037824 */ /* 0x040fe200078e0204 */
[----:B0-----:R-:W-:Y:S02]  /*0210*/  IADD3 R11, PT, PT, R2, UR7, RZ ;  /* 0x00000007020b7c10 */ /* 0x001fe4000fffe0ff */
[----:B------:R-:W-:Y:S02]  /*0220*/  CS2R R6, SRZ ;  /* 0x0000000000067805 */ /* 0x000fe4000001ff00 */
[----:B------:R-:W-:Y:S02]  /*0230*/  ISETP.GE.U32.AND P1, PT, R11, UR14, PT ;  /* 0x0000000e0b007c0c */ /* 0x000fe4000bf26070 */
[----:B------:R-:W-:-:S11]  /*0240*/  ISETP.GE.U32.AND P0, PT, R3, UR14, PT ;  /* 0x0000000e03007c0c */ /* 0x000fd6000bf06070 */
[----:B------:R-:W0:Y:S08]  /*0250*/  @!P1 LDC.64 R12, c[0x0][0x388] ;  /* 0x0000e200ff0c9b82 */ /* 0x000e300000000a00 */
[----:B------:R-:W1:Y:S01]  /*0260*/  @!P0 LDC.64 R8, c[0x0][0x380] ;  /* 0x0000e000ff088b82 */ /* 0x000e620000000a00 */
[----:B0-----:R-:W-:Y:S01]  /*0270*/  @!P1 IMAD.WIDE R12, R11, 0x8, R12 ;  /* 0x000000080b0c9825 */ /* 0x001fe200078e020c */
[----:B------:R-:W-:-:S06]  /*0280*/  CS2R R10, SRZ ;  /* 0x00000000000a7805 */ /* 0x000fcc000001ff00 */
[----:B------:R-:W2:Y:S01]  /*0290*/  @!P1 LDG.E.64 R10, desc[UR18][R12.64] ;  /* 0x000000120c0a9981 */ /* 0x000ea2000c1e1b00 */
[----:B-1----:R-:W-:Y:S01]  /*02a0*/  @!P0 IMAD.WIDE R8, R3, 0x8, R8 ;  /* 0x0000000803088825 */ /* 0x002fe200078e0208 */
[----:B------:R-:W0:Y:S04]  /*02b0*/  S2UR UR10, SR_CgaCtaId ;  /* 0x00000000000a79c3 */ /* 0x000e280000008800 */
[----:B------:R-:W3:Y:S04]  /*02c0*/  @!P0 LDG.E.64 R6, desc[UR18][R8.64] ;  /* 0x0000001208068981 */ /* 0x000ee8000c1e1b00 */
[----:B------:R-:W1:Y:S01]  /*02d0*/  LDC R3, c[0x0][0x39c] ;  /* 0x0000e700ff037b82 */ /* 0x000e620000000800 */
[----:B------:R-:W-:Y:S01]  /*02e0*/  UMOV UR4, 0x400 ;  /* 0x0000040000047882 */ /* 0x000fe20000000000 */
[----:B------:R-:W-:-:S05]  /*02f0*/  IMAD.IADD R14, R5, 0x1, R0 ;  /* 0x00000001050e7824 */ /* 0x000fca00078e0200 */
[----:B------:R-:W-:Y:S01]  /*0300*/  LEA R17, R14, UR13, 0x3 ;  /* 0x0000000d0e117c11 */ /* 0x000fe2000f8e18ff */
[----:B0-----:R-:W-:Y:S01]  /*0310*/  ULEA UR10, UR10, UR4, 0x18 ;  /* 0x000000040a0a7291 */ /* 0x001fe2000f8ec0ff */
[----:B-1----:R-:W-:-:S05]  /*0320*/  ISETP.NE.AND P1, PT, R3, RZ, PT ;  /* 0x000000ff0300720c */ /* 0x002fca0003f25270 */
[----:B------:R-:W-:Y:S01]  /*0330*/  LEA R15, R14, UR10, 0x3 ;  /* 0x0000000a0e0f7c11 */ /* 0x000fe2000f8e18ff */
[----:B------:R-:W-:-:S05]  /*0340*/  IMAD.IADD R4, R4, 0x1, R3 ;  /* 0x0000000104047824 */ /* 0x000fca00078e0203 */
[----:B------:R-:W-:Y:S01]  /*0350*/  ISETP.GT.AND P0, PT, R4, UR12, PT ;  /* 0x0000000c04007c0c */ /* 0x000fe2000bf04270 */
[----:B---3--:R0:W-:Y:S04]  /*0360*/  STS.64 [R15], R6 ;  /* 0x000000060f007388 */ /* 0x0081e80000000a00 */
[----:B--2---:R0:W-:Y:S01]  /*0370*/  STS.64 [R17], R10 ;  /* 0x0000000a11007388 */ /* 0x0041e20000000a00 */
[----:B------:R-:W-:Y:S06]  /*0380*/  BAR.SYNC.DEFER_BLOCKING 0x0 ;  /* 0x0000000000007b1d */ /* 0x000fec0000010000 */
[----:B------:R-:W-:Y:S05]  /*0390*/  @!P1 BRA `(.L_x_1) ;  /* 0x0000000400789947 */ /* 0x000fea0003800000 */
[----:B------:R-:W-:Y:S01]  /*03a0*/  ISETP.GE.U32.AND P1, PT, R3, 0x8, PT ;  /* 0x000000080300780c */ /* 0x000fe20003f26070 */
[----:B------:R-:W-:-:S12]  /*03b0*/  UMOV UR4, URZ ;  /* 0x000000ff00047c82 */ /* 0x000fd80008000000 */
[----:B------:R-:W-:Y:S05]  /*03c0*/  @!P1 BRA `(.L_x_2) ;  /* 0x0000000000a49947 */ /* 0x000fea0003800000 */
[----:B------:R-:W-:Y:S01]  /*03d0*/  LEA R25, R5, UR10, 0x3 ;  /* 0x0000000a05197c11 */ /* 0x000fe2000f8e18ff */
[----:B------:R-:W-:Y:S01]  /*03e0*/  IMAD.MOV.U32 R26, RZ, RZ, R24 ;  /* 0x000000ffff1a7224 */ /* 0x000fe200078e0018 */
[----:B------:R-:W-:Y:S02]  /*03f0*/  UMOV UR4, UR9 ;  /* 0x0000000900047c82 */ /* 0x000fe40008000000 */
[----:B------:R-:W-:-:S07]  /*0400*/  IADD3 R25, PT, PT, R25, 0x20, RZ ;  /* 0x0000002019197810 */ /* 0x000fce0007ffe0ff */
.L_x_3:
[----:B0-----:R-:W-:Y:S01]  /*0410*/  LDS.64 R14, [R25+-0x20] ;  /* 0xffffe000190e7984 */ /* 0x001fe20000000a00 */
[C---:B------:R-:W-:Y:S01]  /*0420*/  IMAD R20, R3.reuse, 0x8, R26 ;  /* 0x0000000803147824 */ /* 0x040fe200078e021a */
[----:B------:R-:W-:Y:S02]  /*0430*/  UIADD3 UR4, UPT, UPT, UR4, 0x8, URZ ;  /* 0x0000000804047890 */ /* 0x000fe4000fffe0ff */
[----:B------:R0:W1:Y:S01]  /*0440*/  LDS.64 R8, [R26] ;  /* 0x000000001a087984 */ /* 0x0000620000000a00 */
[C---:B------:R-:W-:Y:S01]  /*0450*/  IMAD R28, R3.reuse, 0x8, R20 ;  /* 0x00000008031c7824 */ /* 0x040fe200078e0214 */
[----:B------:R-:W-:Y:S02]  /*0460*/  UISETP.NE.AND UP0, UPT, UR4, URZ, UPT ;  /* 0x000000ff0400728c */ /* 0x000fe4000bf05270 */
[----:B------:R-:W-:Y:S01]  /*0470*/  LDS.64 R6, [R25+-0x18] ;  /* 0xffffe80019067984 */ /* 0x000fe20000000a00 */
[----:B------:R-:W-:-:S03]  /*0480*/  IMAD R21, R3, 0x8, R28 ;  /* 0x0000000803157824 */ /* 0x000fc600078e021c */
[----:B------:R-:W2:Y:S01]  /*0490*/  LDS.64 R12, [R20] ;  /* 0x00000000140c7984 */ /* 0x000ea20000000a00 */
[C---:B0-----:R-:W-:Y:S01]  /*04a0*/  IMAD R26, R3.reuse, 0x40, R26 ;  /* 0x00000040031a7824 */ /* 0x041fe200078e021a */
[C---:B------:R-:W-:Y:S02]  /*04b0*/  LEA R27, R3.reuse, R21, 0x3 ;  /* 0x00000015031b7211 */ /* 0x040fe400078e18ff */
[----:B------:R-:W-:Y:S03]  /*04c0*/  LDS.64 R10, [R25+-0x10] ;  /* 0xfffff000190a7984 */ /* 0x000fe60000000a00 */
[C---:B------:R-:W-:Y:S01]  /*04d0*/  IMAD R29, R3.reuse, 0x8, R27 ;  /* 0x00000008031d7824 */ /* 0x040fe200078e021b */
[----:B------:R0:W3:Y:S04]  /*04e0*/  LDS.64 R18, [R28] ;  /* 0x000000001c127984 */ /* 0x0000e80000000a00 */
[----:B------:R-:W-:Y:S01]  /*04f0*/  LDS.64 R16, [R25+-0x8] ;  /* 0xfffff80019107984 */ /* 0x000fe20000000a00 */
[----:B0-----:R-:W-:-:S05]  /*0500*/  IMAD R28, R3, 0x8, R29 ;  /* 0x00000008031c7824 */ /* 0x001fca00078e021d */
[----:B------:R-:W-:Y:S01]  /*0510*/  LEA R20, R3, R28, 0x3 ;  /* 0x0000001c03147211 */ /* 0x000fe200078e18ff */
[----:B-1----:R-:W-:Y:S01]  /*0520*/  DFMA R22, R14, R8, R22 ;  /* 0x000000080e16722b */ /* 0x002fe20000000016 */
[----:B------:R-:W0:Y:S04]  /*0530*/  LDS.64 R14, [R21] ;  /* 0x00000000150e7984 */ /* 0x000e280000000a00 */
[----:B------:R-:W-:Y:S03]  /*0540*/  LDS.64 R8, [R27] ;  /* 0x000000001b087984 */ /* 0x000fe60000000a00 */
[----:B--2---:R-:W-:Y:S01]  /*0550*/  DFMA R12, R6, R12, R22 ;  /* 0x0000000c060c722b */ /* 0x004fe20000000016 */
[----:B------:R-:W1:Y:S04]  /*0560*/  LDS.64 R6, [R25] ;  /* 0x0000000019067984 */ /* 0x000e680000000a00 */
[----:B------:R-:W-:Y:S03]  /*0570*/  LDS.64 R20, [R20] ;  /* 0x0000000014147984 */ /* 0x000fe60000000a00 */
[----:B---3--:R-:W-:Y:S01]  /*0580*/  DFMA R18, R10, R18, R12 ;  /* 0x000000120a12722b */ /* 0x008fe2000000000c */
[----:B------:R-:W-:Y:S04]  /*0590*/  LDS.64 R10, [R25+0x8] ;  /* 0x00000800190a7984 */ /* 0x000fe80000000a00 */
[----:B------:R-:W2:Y:S04]  /*05a0*/  LDS.64 R12, [R29] ;  /* 0x000000001d0c7984 */ /* 0x000ea80000000a00 */
[----:B------:R-:W-:Y:S01]  /*05b0*/  LDS.64 R22, [R25+0x18] ;  /* 0x0000180019167984 */ /* 0x000fe20000000a00 */
[----:B0-----:R-:W-:-:S03]  /*05c0*/  DFMA R14, R16, R14, R18 ;  /* 0x0000000e100e722b */ /* 0x001fc60000000012 */
[----:B------:R0:W-:Y:S04]  /*05d0*/  LDS.64 R16, [R25+0x10] ;  /* 0x0000100019107984 */ /* 0x0001e80000000a00 */
[----:B------:R-:W3:Y:S01]  /*05e0*/  LDS.64 R18, [R28] ;  /* 0x000000001c127984 */ /* 0x000ee20000000a00 */
[----:B-1----:R-:W-:Y:S01]  /*05f0*/  DFMA R6, R6, R8, R14 ;  /* 0x000000080606722b */ /* 0x002fe2000000000e */
[----:B0-----:R-:W-:-:S07]  /*0600*/  VIADD R25, R25, 0x40 ;  /* 0x0000004019197836 */ /* 0x001fce0000000000 */
[----:B--2---:R-:W-:-:S08]  /*0610*/  DFMA R6, R10, R12, R6 ;  /* 0x0000000c0a06722b */ /* 0x004fd00000000006 */
[----:B---3--:R-:W-:-:S08]  /*0620*/  DFMA R6, R16, R18, R6 ;  /* 0x000000121006722b */ /* 0x008fd00000000006 */
[----:B------:R-:W-:Y:S01]  /*0630*/  DFMA R22, R22, R20, R6 ;  /* 0x000000141616722b */ /* 0x000fe20000000006 */
[----:B------:R-:W-:Y:S10]  /*0640*/  BRA.U UP0, `(.L_x_3) ;  /* 0xfffffffd00707547 */ /* 0x000ff4000b83ffff */
[----:B------:R-:W-:-:S05]  /*0650*/  UMOV UR4, UR8 ;  /* 0x0000000800047c82 */ /* 0x000fca0008000000 */
.L_x_2:
[----:B------:R-:W-:-:S09]  /*0660*/  UISETP.NE.AND UP0, UPT, UR15, URZ, UPT ;  /* 0x000000ff0f00728c */ /* 0x000fd2000bf05270 */
[----:B------:R-:W-:Y:S05]  /*0670*/  BRA.U !UP0, `(.L_x_1) ;  /* 0x0000000108c07547 */ /* 0x000fea000b800000 */
[----:B------:R-:W-:Y:S02]  /*0680*/  UIADD3 UR17, UPT, UPT, UR15, -0x1, URZ ;  /* 0xffffffff0f117890 */ /* 0x000fe4000fffe0ff */
[----:B------:R-:W-:Y:S02]  /*0690*/  UISETP.NE.AND UP1, UPT, UR16, URZ, UPT ;  /* 0x000000ff1000728c */ /* 0x000fe4000bf25270 */
[----:B------:R-:W-:-:S09]  /*06a0*/  UISETP.GE.U32.AND UP0, UPT, UR17, 0x3, UPT ;  /* 0x000000031100788c */ /* 0x000fd2000bf06070 */
[----:B------:R-:W-:Y:S05]  /*06b0*/  BRA.U !UP0, `(.L_x_4) ;  /* 0x0000000108507547 */ /* 0x000fea000b800000 */
[----:B0-----:R-:W-:Y:S01]  /*06c0*/  IMAD R7, R3, UR4, R0 ;  /* 0x0000000403077c24 */ /* 0x001fe2000f8e0200 */
[----:B------:R-:W-:Y:S01]  /*06d0*/  IADD3 R6, PT, PT, R5, UR4, RZ ;  /* 0x0000000405067c10 */ /* 0x000fe2000fffe0ff */
[----:B------:R-:W-:-:S03]  /*06e0*/  UIADD3 UR4, UPT, UPT, UR4, 0x4, URZ ;  /* 0x0000000404047890 */ /* 0x000fc6000fffe0ff */
[----:B------:R-:W-:Y:S02]  /*06f0*/  LEA R25, R6, UR10, 0x3 ;  /* 0x0000000a06197c11 */ /* 0x000fe4000f8e18ff */
[----:B------:R-:W-:-:S03]  /*0700*/  LEA R26, R7, UR13, 0x3 ;  /* 0x0000000d071a7c11 */ /* 0x000fc6000f8e18ff */
[----:B------:R-:W-:Y:S02]  /*0710*/  LDS.64 R6, [R25] ;  /* 0x0000000019067984 */ /* 0x000fe40000000a00 */
[C---:B------:R-:W-:Y:S02]  /*0720*/  IMAD R28, R3.reuse, 0x8, R26 ;  /* 0x00000008031c7824 */ /* 0x040fe400078e021a */
[----:B------:R-:W0:Y:S02]  /*0730*/  LDS.64 R8, [R26] ;  /* 0x000000001a087984 */ /* 0x000e240000000a00 */
[C---:B------:R-:W-:Y:S02]  /*0740*/  IMAD R27, R3.reuse, 0x8, R28 ;  /* 0x00000008031b7824 */ /* 0x040fe400078e021c */
[----:B------:R-:W-:Y:S03]  /*0750*/  LDS.64 R10, [R25+0x8] ;  /* 0x00000800190a7984 */ /* 0x000fe60000000a00 */
[----:B------:R-:W-:Y:S01]  /*0760*/  LEA R20, R3, R27, 0x3 ;  /* 0x0000001b03147211 */ /* 0x000fe200078e18ff */
[----:B------:R-:W1:Y:S04]  /*0770*/  LDS.64 R12, [R28] ;  /* 0x000000001c0c7984 */ /* 0x000e680000000a00 */
[----:B------:R-:W-:Y:S04]  /*0780*/  LDS.64 R14, [R25+0x10] ;  /* 0x00001000190e7984 */ /* 0x000fe80000000a00 */
[----:B------:R-:W2:Y:S04]  /*0790*/  LDS.64 R16, [R27] ;  /* 0x000000001b107984 */ /* 0x000ea80000000a00 */
[----:B------:R-:W-:Y:S04]  /*07a0*/  LDS.64 R18, [R25+0x18] ;  /* 0x0000180019127984 */ /* 0x000fe80000000a00 */
[----:B------:R-:W3:Y:S01]  /*07b0*/  LDS.64 R20, [R20] ;  /* 0x0000000014147984 */ /* 0x000ee20000000a00 */
[----:B0-----:R-:W-:-:S08]  /*07c0*/  DFMA R6, R6, R8, R22 ;  /* 0x000000080606722b */ /* 0x001fd00000000016 */
[----:B-1----:R-:W-:-:S08]  /*07d0*/  DFMA R6, R10, R12, R6 ;  /* 0x0000000c0a06722b */ /* 0x002fd00000000006 */
[----:B--2---:R-:W-:-:S08]  /*07e0*/  DFMA R6, R14, R16, R6 ;  /* 0x000000100e06722b */ /* 0x004fd00000000006 */
[----:B---3--:R-:W-:-:S11]  /*07f0*/  DFMA R22, R18, R20, R6 ;  /* 0x000000141216722b */ /* 0x008fd60000000006 */
.L_x_4:
[----:B------:R-:W-:Y:S05]  /*0800*/  BRA.U !UP1, `(.L_x_1) ;  /* 0x00000001095c7547 */ /* 0x000fea000b800000 */
[----:B------:R-:W-:Y:S01]  /*0810*/  UISETP.NE.AND UP0, UPT, UR16, 0x1, UPT ;  /* 0x000000011000788c */ /* 0x000fe2000bf05270 */
[----:B------:R-:W-:-:S08]  /*0820*/  LOP3.LUT P1, RZ, R3, 0x1, RZ, 0xc0, !PT ;  /* 0x0000000103ff7812 */ /* 0x000fd0000782c0ff */
[----:B------:R-:W-:Y:S05]  /*0830*/  BRA.U !UP0, `(.L_x_5) ;  /* 0x0000000108307547 */ /* 0x000fea000b800000 */
[----:B0-----:R-:W-:Y:S02]  /*0840*/  VIADD R6, R5, UR4 ;  /* 0x0000000405067c36 */ /* 0x001fe40008000000 */
[----:B------:R-:W-:Y:S01]  /*0850*/  IMAD R7, R3, UR4, R0 ;  /* 0x0000000403077c24 */ /* 0x000fe2000f8e0200 */
[----:B------:R-:W-:Y:S02]  /*0860*/  UIADD3 UR4, UPT, UPT, UR4, 0x2, URZ ;  /* 0x0000000204047890 */ /* 0x000fe4000fffe0ff */
[----:B------:R-:W-:Y:S02]  /*0870*/  LEA R14, R6, UR10, 0x3 ;  /* 0x0000000a060e7c11 */ /* 0x000fe4000f8e18ff */
[----:B------:R-:W-:-:S03]  /*0880*/  LEA R16, R7, UR13, 0x3 ;  /* 0x0000000d07107c11 */ /* 0x000fc6000f8e18ff */
[----:B------:R-:W-:Y:S02]  /*0890*/  LDS.64 R6, [R14] ;  /* 0x000000000e067984 */ /* 0x000fe40000000a00 */
[----:B------:R-:W-:Y:S02]  /*08a0*/  IMAD R12, R3, 0x8, R16 ;  /* 0x00000008030c7824 */ /* 0x000fe400078e0210 */
[----:B------:R-:W0:Y:S04]  /*08b0*/  LDS.64 R8, [R16] ;  /* 0x0000000010087984 */ /* 0x000e280000000a00 */
[----:B------:R-:W-:Y:S04]  /*08c0*/  LDS.64 R10, [R14+0x8] ;  /* 0x000008000e0a7984 */ /* 0x000fe80000000a00 */
[----:B------:R-:W1:Y:S01]  /*08d0*/  LDS.64 R12, [R12] ;  /* 0x000000000c0c7984 */ /* 0x000e620000000a00 */
[----:B0-----:R-:W-:-:S08]  /*08e0*/  DFMA R6, R6, R8, R22 ;  /* 0x000000080606722b */ /* 0x001fd00000000016 */
[----:B-1----:R-:W-:-:S11]  /*08f0*/  DFMA R22, R10, R12, R6 ;  /* 0x0000000c0a16722b */ /* 0x002fd60000000006 */
.L_x_5:
[----:B------:R-:W-:Y:S05]  /*0900*/  @!P1 BRA `(.L_x_1) ;  /* 0x00000000001c9947 */ /* 0x000fea0003800000 */
[----:B0-----:R-:W-:Y:S01]  /*0910*/  IMAD R6, R3, UR4, R0 ;  /* 0x0000000403067c24 */ /* 0x001fe2000f8e0200 */
[----:B------:R-:W-:-:S04]  /*0920*/  IADD3 R3, PT, PT, R5, UR4, RZ ;  /* 0x0000000405037c10 */ /* 0x000fc8000fffe0ff */
[----:B------:R-:W-:Y:S02]  /*0930*/  LEA R8, R6, UR13, 0x3 ;  /* 0x0000000d06087c11 */ /* 0x000fe4000f8e18ff */
[----:B------:R-:W-:-:S04]  /*0940*/  LEA R3, R3, UR10, 0x3 ;  /* 0x0000000a03037c11 */ /* 0x000fc8000f8e18ff */
[----:B------:R-:W-:Y:S04]  /*0950*/  LDS.64 R8, [R8] ;  /* 0x0000000008087984 */ /* 0x000fe80000000a00 */
[----:B------:R-:W0:Y:S02]  /*0960*/  LDS.64 R6, [R3] ;  /* 0x0000000003067984 */ /* 0x000e240000000a00 */
[----:B0-----:R-:W-:-:S11]  /*0970*/  DFMA R22, R6, R8, R22 ;  /* 0x000000080616722b */ /* 0x001fd60000000016 */
.L_x_1:
[----:B------:R-:W-:Y:S01]  /*0980*/  BAR.SYNC.DEFER_BLOCKING 0x0 ;  /* 0x0000000000007b1d */ /* 0x000fe20000010000 */
[----:B------:R-:W-:-:S05]  /*0990*/  UIADD3 UR7, UPT, UPT, UR11, UR7, URZ ;  /* 0x000000070b077290 */ /* 0x000fca000fffe0ff */
[----:B------:R-:W-:Y:S07]  /*09a0*/  @!P0 BRA `(.L_x_6) ;  /* 0xfffffff800148947 */ /* 0x000fee000383ffff */
.L_x_0:
[----:B------:R-:W1:Y:S01]  /*09b0*/  S2R R5, SR_TID.Y ;  /* 0x0000000000057919 */ /* 0x000e620000002200 */
[----:B------:R-:W1:Y:S02]  /*09c0*/  LDCU UR4, c[0x0][0x398] ;  /* 0x00007300ff0477ac */ /* 0x000e640008000800 */
[----:B-1----:R-:W-:Y:S01]  /*09d0*/  IMAD R5, R5, UR4, R0 ;  /* 0x0000000405057c24 */ /* 0x002fe2000f8e0200 */
[----:B------:R-:W-:Y:S01]  /*09e0*/  UIMAD UR4, UR4, UR4, URZ ;  /* 0x00000004040472a4 */ /* 0x000fe2000f8e02ff */
[----:B------:R-:W-:-:S05]  /*09f0*/  IMAD.U32 R0, RZ, RZ, UR5 ;  /* 0x00000005ff007e24 */ /* 0x000fca000f8e00ff */
[----:B------:R-:W-:-:S04]  /*0a00*/  IADD3 R5, PT, PT, R0, UR6, R5 ;  /* 0x0000000600057c10 */ /* 0x000fc8000fffe005 */
[----:B------:R-:W-:-:S13]  /*0a10*/  ISETP.GE.U32.AND P0, PT, R5, UR4, PT ;  /* 0x0000000405007c0c */ /* 0x000fda000bf06070 */
[----:B------:R-:W-:Y:S05]  /*0a20*/  @P0 EXIT ;  /* 0x000000000000094d */ /* 0x000fea0003800000 */
[----:B------:R-:W1:Y:S02]  /*0a30*/  LDC.64 R2, c[0x0][0x390] ;  /* 0x0000e400ff027b82 */ /* 0x000e640000000a00 */
[----:B-1----:R-:W-:-:S05]  /*0a40*/  IMAD.WIDE R2, R5, 0x8, R2 ;  /* 0x0000000805027825 */ /* 0x002fca00078e0202 */
[----:B------:R-:W-:Y:S01]  /*0a50*/  STG.E.64 desc[UR18][R2.64], R22 ;  /* 0x0000001602007986 */ /* 0x000fe2000c101b12 */
[----:B------:R-:W-:Y:S05]  /*0a60*/  EXIT ;  /* 0x000000000000794d */ /* 0x000fea0003800000 */
.L_x_7:
[----:B------:R-:W-:-:S00]  /*0a70*/  BRA `(.L_x_7) ;  /* 0xfffffffc00fc7947 */ /* 0x000fc0000383ffff */
[----:B------:R-:W-:-:S00]  /*0a80*/  NOP ;  /* 0x0000000000007918 */ /* 0x000fc00000000000 */
[----:B------:R-:W-:-:S00]  /*0a90*/  NOP ;  /* 0x0000000000007918 */ /* 0x000fc00000000000 */
[----:B------:R-:W-:-:S00]  /*0aa0*/  NOP ;  /* 0x0000000000007918 */ /* 0x000fc00000000000 */
[----:B------:R-:W-:-:S00]  /*0ab0*/  NOP ;  /* 0x0000000000007918 */ /* 0x000fc00000000000 */
[----:B------:R-:W-:-:S00]  /*0ac0*/  NOP ;  /* 0x0000000000007918 */ /* 0x000fc00000000000 */
[----:B------:R-:W-:-:S00]  /*0ad0*/  NOP ;  /* 0x0000000000007918 */ /* 0x000fc00000000000 */
[----:B------:R-:W-:-:S00]  /*0ae0*/  NOP ;  /* 0x0000000000007918 */ /* 0x000fc00000000000 */
[----:B------:R-:W-:-:S00]  /*0af0*/  NOP ;  /* 0x0000000000007918 */ /* 0x000fc00000000000 */
.L_x_24:


//--------------------- .text._Z13matmul_kernelIfEvPKT_S2_PS0_jj --------------------------
	.section	.text._Z13matmul_kernelIfEvPKT_S2_PS0_jj,"ax",@progbits
	.align	128
        .global         _Z13matmul_kernelIfEvPKT_S2_PS0_jj
        .type           _Z13matmul_kernelIfEvPKT_S2_PS0_jj,@function
        .size           _Z13matmul_kernelIfEvPKT_S2_PS0_jj,(.L_x_25 - _Z13matmul_kernelIfEvPKT_S2_PS0_jj)
        .other          _Z13matmul_kernelIfEvPKT_S2_PS0_jj,@"STO_CUDA_ENTRY STV_DEFAULT"
_Z13matmul_kernelIfEvPKT_S2_PS0_jj:
.text._Z13matmul_kernelIfEvPKT_S2_PS0_jj:
[----:B------:R-:W-:Y:S08]  /*0000*/  LDC R1, c[0x0][0x37c] ;  /* 0x0000df00ff017b82 */ /* 0x000ff00000000800 */
[----:B------:R-:W0:Y:S01]  /*0010*/  LDC.64 R2, c[0x0][0x398] ;  /* 0x0000e600ff027b82 */ /* 0x000e220000000a00 */
[----:B------:R-:W1:Y:S01]  /*0020*/  S2R R21, SR_TID.X ;  /* 0x0000000000157919 */ /* 0x000e620000002100 */
[----:B------:R-:W2:Y:S01]  /*0030*/  LDCU.64 UR6, c[0x0][0x358] ;  /* 0x00006b00ff0677ac */ /* 0x000ea20008000a00 */
[----:B------:R-:W-:Y:S01]  /*0040*/  HFMA2 R15, -RZ, RZ, 0, 0 ;  /* 0x00000000ff0f7431 */ /* 0x000fe200000001ff */
[----:B------:R-:W3:Y:S04]  /*0050*/  S2R R18, SR_TID.Y ;  /* 0x0000000000127919 */ /* 0x000ee80000002200 */
[----:B------:R-:W4:Y:S08]  /*0060*/  S2UR UR5, SR_CTAID.Y ;  /* 0x00000000000579c3 */ /* 0x000f300000002600 */
[----:B------:R-:W5:Y:S01]  /*0070*/  S2UR UR4, SR_CTAID.X ;  /* 0x00000000000479c3 */ /* 0x000f620000002500 */
[----:B0-----:R-:W-:-:S04]  /*0080*/  IMAD R16, R3, R2, RZ ;  /* 0x0000000203107224 */ /* 0x001fc800078e02ff */
[----:B----4-:R-:W-:-:S05]  /*0090*/  IMAD R19, R16, UR5, RZ ;  /* 0x0000000510137c24 */ /* 0x010fca000f8e02ff */
[----:B------:R-:W-:Y:S01]  /*00a0*/  IADD3 R17, PT, PT, R19, -0x1, R2 ;  /* 0xffffffff13117810 */ /* 0x000fe20007ffe002 */
[----:B-----5:R-:W-:-:S03]  /*00b0*/  IMAD R14, R3, UR4, RZ ;  /* 0x00000004030e7c24 */ /* 0x020fc6000f8e02ff */
[----:B------:R-:W-:-:S13]  /*00c0*/  ISETP.GT.AND P0, PT, R19, R17, PT ;  /* 0x000000111300720c */ /* 0x000fda0003f04270 */
[----:B-123--:R-:W-:Y:S05]  /*00d0*/  @P0 BRA `(.L_x_8) ;  /* 0x0000000800340947 */ /* 0x00efea0003800000 */
[----:B------:R-:W0:Y:S01]  /*00e0*/  S2UR UR5, SR_CgaCtaId ;  /* 0x00000000000579c3 */ /* 0x000e220000008800 */
[CC--:B------:R-:W-:Y:S01]  /*00f0*/  IMAD R0, R3.reuse, R3.reuse, RZ ;  /* 0x0000000303007224 */ /* 0x0c0fe200078e02ff */
[----:B------:R-:W-:Y:S01]  /*0100*/  UMOV UR4, 0x400 ;  /* 0x0000040000047882 */ /* 0x000fe20000000000 */
[-C--:B------:R-:W-:Y:S01]  /*0110*/  IMAD R13, R18, R2.reuse, R21 ;  /* 0x00000002120d7224 */ /* 0x080fe200078e0215 */
[C---:B------:R-:W-:Y:S01]  /*0120*/  LOP3.LUT R10, R3.reuse, 0xfffffff8, RZ, 0xc0, !PT ;  /* 0xfffffff8030a7812 */ /* 0x040fe200078ec0ff */
[----:B------:R-:W-:Y:S01]  /*0130*/  IMAD.SHL.U32 R0, R0, 0x4, RZ ;  /* 0x0000000400007824 */ /* 0x000fe200078e00ff */
[C---:B------:R-:W-:Y:S01]  /*0140*/  LOP3.LUT R24, R3.reuse, 0x7, RZ, 0xc0, !PT ;  /* 0x0000000703187812 */ /* 0x040fe200078ec0ff */
[----:B------:R-:W-:Y:S01]  /*0150*/  IMAD R12, R2, R2, RZ ;  /* 0x00000002020c7224 */ /* 0x000fe200078e02ff */
[----:B------:R-:W-:Y:S01]  /*0160*/  LOP3.LUT R23, R3, 0x3, RZ, 0xc0, !PT ;  /* 0x0000000303177812 */ /* 0x000fe200078ec0ff */
[----:B------:R-:W-:Y:S01]  /*0170*/  IMAD R11, R18, R3, RZ ;  /* 0x00000003120b7224 */ /* 0x000fe200078e02ff */
[----:B------:R-:W-:Y:S01]  /*0180*/  LEA R2, R21, R0, 0x2 ;  /* 0x0000000015027211 */ /* 0x000fe200078e10ff */
[----:B------:R-:W-:Y:S01]  /*0190*/  IMAD.MOV.U32 R9, RZ, RZ, R14 ;  /* 0x000000ffff097224 */ /* 0x000fe200078e000e */
[----:B------:R-:W-:Y:S01]  /*01a0*/  MOV R15, RZ ;  /* 0x000000ff000f7202 */ /* 0x000fe20000000f00 */
[----:B------:R-:W-:Y:S01]  /*01b0*/  IMAD.MOV.U32 R8, RZ, RZ, R19 ;  /* 0x000000ffff087224 */ /* 0x000fe200078e0013 */
[----:B------:R-:W-:Y:S01]  /*01c0*/  IADD3 R7, PT, PT, -R10, RZ, RZ ;  /* 0x000000ff0a077210 */ /* 0x000fe20007ffe1ff */
[----:B0-----:R-:W-:-:S06]  /*01d0*/  ULEA UR4, UR5, UR4, 0x18 ;  /* 0x0000000405047291 */ /* 0x001fcc000f8ec0ff */
[----:B------:R-:W-:Y:S01]  /*01e0*/  VIADD R6, R0, UR4 ;  /* 0x0000000400067c36 */ /* 0x000fe20008000000 */
[----:B------:R-:W-:-:S07]  /*01f0*/  IADD3 R0, PT, PT, R2, UR4, RZ ;  /* 0x0000000402007c10 */ /* 0x000fce000fffe0ff */
.L_x_14:
[C---:B0-----:R-:W-:Y:S01]  /*0200*/  IMAD.IADD R25, R13.reuse, 0x1, R8 ;  /* 0x000000010d197824 */ /* 0x041fe200078e0208 */
[----:B------:R-:W-:Y:S01]  /*0210*/  IADD3 R27, PT, PT, R13, R9, RZ ;  /* 0x000000090d1b7210 */ /* 0x000fe20007ffe0ff */
[----:B------:R-:W-:Y:S01]  /*0220*/  IMAD.MOV.U32 R22, RZ, RZ, RZ ;  /* 0x000000ffff167224 */ /* 0x000fe200078e00ff */
[----:B------:R-:W-:Y:S01]  /*0230*/  MOV R26, RZ ;  /* 0x000000ff001a7202 */ /* 0x000fe20000000f00 */
[----:B------:R-:W0:Y:S01]  /*0240*/  S2UR UR5, SR_CgaCtaId ;  /* 0x00000000000579c3 */ /* 0x000e220000008800 */
[-C--:B------:R-:W-:Y:S02]  /*0250*/  ISETP.GE.U32.AND P0, PT, R25, R12.reuse, PT ;  /* 0x0000000c1900720c */ /* 0x080fe40003f06070 */
[----:B------:R-:W-:-:S05]  /*0260*/  ISETP.GE.U32.AND P1, PT, R27, R12, PT ;  /* 0x0000000c1b00720c */ /* 0x000fca0003f26070 */
[----:B------:R-:W1:Y:S08]  /*0270*/  LDC R20, c[0x0][0x39c] ;  /* 0x0000e700ff147b82 */ /* 0x000e700000000800 */
[----:B------:R-:W2:Y:S08]  /*0280*/  @!P0 LDC.64 R4, c[0x0][0x380] ;  /* 0x0000e000ff048b82 */ /* 0x000eb00000000a00 */
[----:B------:R-:W3:Y:S01]  /*0290*/  @!P1 LDC.64 R2, c[0x0][0x388] ;  /* 0x0000e200ff029b82 */ /* 0x000ee20000000a00 */
[----:B--2---:R-:W-:-:S05]  /*02a0*/  @!P0 IMAD.WIDE R4, R25, 0x4, R4 ;  /* 0x0000000419048825 */ /* 0x004fca00078e0204 */
[----:B------:R-:W2:Y:S01]  /*02b0*/  @!P0 LDG.E R22, desc[UR6][R4.64] ;  /* 0x0000000604168981 */ /* 0x000ea2000c1e1900 */
[----:B---3--:R-:W-:-:S05]  /*02c0*/  @!P1 IMAD.WIDE R2, R27, 0x4, R2 ;  /* 0x000000041b029825 */ /* 0x008fca00078e0202 */
[----:B------:R-:W3:Y:S01]  /*02d0*/  @!P1 LDG.E R26, desc[UR6][R2.64] ;  /* 0x00000006021a9981 */ /* 0x000ee2000c1e1900 */
[----:B------:R-:W-:Y:S01]  /*02e0*/  UMOV UR4, 0x400 ;  /* 0x0000040000047882 */ /* 0x000fe20000000000 */
[----:B------:R-:W-:Y:S01]  /*02f0*/  IMAD.IADD R25, R11, 0x1, R21 ;  /* 0x000000010b197824 */ /* 0x000fe200078e0215 */
[----:B0-----:R-:W-:Y:S01]  /*0300*/  ULEA UR4, UR5, UR4, 0x18 ;  /* 0x0000000405047291 */ /* 0x001fe2000f8ec0ff */
[----:B-1----:R-:W-:-:S05]  /*0310*/  ISETP.NE.AND P1, PT, R20, RZ, PT ;  /* 0x000000ff1400720c */ /* 0x002fca0003f25270 */
[C---:B------:R-:W-:Y:S02]  /*0320*/  LEA R27, R25.reuse, UR4, 0x2 ;  /* 0x00000004191b7c11 */ /* 0x040fe4000f8e10ff */
[----:B------:R-:W-:Y:S01]  /*0330*/  LEA R25, R25, R6, 0x2 ;  /* 0x0000000619197211 */ /* 0x000fe200078e10ff */
[----:B------:R-:W-:-:S05]  /*0340*/  IMAD.IADD R8, R8, 0x1, R20 ;  /* 0x0000000108087824 */ /* 0x000fca00078e0214 */
[----:B------:R-:W-:Y:S01]  /*0350*/  ISETP.GT.AND P0, PT, R8, R17, PT ;  /* 0x000000110800720c */ /* 0x000fe20003f04270 */
[----:B--2---:R0:W-:Y:S04]  /*0360*/  STS [R27], R22 ;  /* 0x000000161b007388 */ /* 0x0041e80000000800 */
[----:B---3--:R0:W-:Y:S01]  /*0370*/  STS [R25], R26 ;  /* 0x0000001a19007388 */ /* 0x0081e20000000800 */
[----:B------:R-:W-:Y:S06]  /*0380*/  BAR.SYNC.DEFER_BLOCKING 0x0 ;  /* 0x0000000000007b1d */ /* 0x000fec0000010000 */
[----:B------:R-:W-:Y:S05]  /*0390*/  @!P1 BRA `(.L_x_9) ;  /* 0x0000000400789947 */ /* 0x000fea0003800000 */
[----:B------:R-:W-:Y:S01]  /*03a0*/  ISETP.GE.U32.AND P1, PT, R20, 0x8, PT ;  /* 0x000000081400780c */ /* 0x000fe20003f26070 */
[----:B------:R-:W-:-:S12]  /*03b0*/  HFMA2 R2, -RZ, RZ, 0, 0 ;  /* 0x00000000ff027431 */ /* 0x000fd800000001ff */
[----:B------:R-:W-:Y:S05]  /*03c0*/  @!P1 BRA `(.L_x_10) ;  /* 0x0000000000a49947 */ /* 0x000fea0003800000 */
[----:B------:R-:W-:Y:S01]  /*03d0*/  LEA R4, R11, UR4, 0x2 ;  /* 0x000000040b047c11 */ /* 0x000fe2000f8e10ff */
[----:B------:R-:W-:Y:S01]  /*03e0*/  IMAD.MOV.U32 R3, RZ, RZ, R0 ;  /* 0x000000ffff037224 */ /* 0x000fe200078e0000 */
[----:B------:R-:W-:-:S03]  /*03f0*/  MOV R2, R7 ;  /* 0x0000000700027202 */ /* 0x000fc60000000f00 */
[----:B------:R-:W-:-:S07]  /*0400*/  VIADD R4, R4, 0x10 ;  /* 0x0000001004047836 */ /* 0x000fce0000000000 */
.L_x_11:
[----:B0-----:R-:W-:Y:S01]  /*0410*/  LDS R22, [R4+-0x10] ;  /* 0xfffff00004167984 */ /* 0x001fe20000000800 */
[----:B------:R-:W-:Y:S01]  /*0420*/  LEA R25, R20, R3, 0x2 ;  /* 0x0000000314197211 */ /* 0x000fe200078e10ff */
[----:B------:R-:W-:Y:S02]  /*0430*/  VIADD R2, R2, 0x8 ;  /* 0x0000000802027836 */ /* 0x000fe40000000000 */
[----:B------:R0:W1:Y:S02]  /*0440*/  LDS R5, [R3] ;  /* 0x0000000003057984 */ /* 0x0000640000000800 */
[----:B------:R-:W-:Y:S01]  /*0450*/  IMAD R27, R20, 0x4, R25 ;  /* 0x00000004141b7824 */ /* 0x000fe200078e0219 */
[----:B------:R-:W-:-:S04]  /*0460*/  ISETP.NE.AND P1, PT, R2, RZ, PT ;  /* 0x000000ff0200720c */ /* 0x000fc80003f25270 */
[C---:B------:R-:W-:Y:S02]  /*0470*/  LEA R29, R20.reuse, R27, 0x2 ;  /* 0x0000001b141d7211 */ /* 0x040fe400078e10ff */
[----:B0-----:R-:W-:-:S03]  /*0480*/  LEA R3, R20, R3, 0x5 ;  /* 0x0000000314037211 */ /* 0x001fc600078e28ff */
[----:B------:R-:W-:Y:S02]  /*0490*/  IMAD R26, R20, 0x4, R29 ;  /* 0x00000004141a7824 */ /* 0x000fe400078e021d */
[----:B-1----:R-:W-:Y:S02]  /*04a0*/  FFMA R5, R22, R5, R15 ;  /* 0x0000000516057223 */ /* 0x002fe4000000000f */
[----:B------:R-:W-:Y:S04]  /*04b0*/  LDS R22, [R4+-0xc] ;  /* 0xfffff40004167984 */ /* 0x000fe80000000800 */
[----:B------:R0:W1:Y:S02]  /*04c0*/  LDS R15, [R25] ;  /* 0x00000000190f7984 */ /* 0x0000640000000800 */
[----:B0-----:R-:W-:Y:S01]  /*04d0*/  LEA R25, R20, R26, 0x2 ;  /* 0x0000001a14197211 */ /* 0x001fe200078e10ff */
[----:B-1----:R-:W-:-:S02]  /*04e0*/  FFMA R5, R22, R15, R5 ;  /* 0x0000000f16057223 */ /* 0x002fc40000000005 */
[----:B------:R-:W-:Y:S04]  /*04f0*/  LDS R22, [R4+-0x8] ;  /* 0xfffff80004167984 */ /* 0x000fe80000000800 */
[----:B------:R0:W1:Y:S02]  /*0500*/  LDS R15, [R27] ;  /* 0x000000001b0f7984 */ /* 0x0000640000000800 */
[----:B0-----:R-:W-:-:S05]  /*0510*/  IMAD R27, R20, 0x4, R25 ;  /* 0x00000004141b7824 */ /* 0x001fca00078e0219 */
[----:B------:R-:W-:-:S06]  /*0520*/  LEA R28, R20, R27, 0x2 ;  /* 0x0000001b141c7211 */ /* 0x000fcc00078e10ff */
[----:B------:R-:W-:Y:S01]  /*0530*/  LDS R28, [R28] ;  /* 0x000000001c1c7984 */ /* 0x000fe20000000800 */
[----:B-1----:R-:W-:-:S03]  /*0540*/  FFMA R5, R22, R15, R5 ;  /* 0x0000000f16057223 */ /* 0x002fc60000000005 */
[----:B------:R-:W-:Y:S04]  /*0550*/  LDS R22, [R4+-0x4] ;  /* 0xfffffc0004167984 */ /* 0x000fe80000000800 */
[----:B------:R-:W0:Y:S02]  /*0560*/  LDS R15, [R29] ;  /* 0x000000001d0f7984 */ /* 0x000e240000000800 */
[----:B0-----:R-:W-:Y:S02]  /*0570*/  FFMA R5, R22, R15, R5 ;  /* 0x0000000f16057223 */ /* 0x001fe40000000005 */
[----:B------:R-:W-:Y:S04]  /*0580*/  LDS R22, [R4] ;  /* 0x0000000004167984 */ /* 0x000fe80000000800 */
[----:B------:R-:W0:Y:S04]  /*0590*/  LDS R15, [R26] ;  /* 0x000000001a0f7984 */ /* 0x000e280000000800 */
[----:B------:R-:W-:Y:S01]  /*05a0*/  LDS R26, [R4+0xc] ;  /* 0x00000c00041a7984 */ /* 0x000fe20000000800 */
[----:B0-----:R-:W-:-:S03]  /*05b0*/  FFMA R5, R22, R15, R5 ;  /* 0x0000000f16057223 */ /* 0x001fc60000000005 */
[----:B------:R-:W-:Y:S04]  /*05c0*/  LDS R22, [R4+0x4] ;  /* 0x0000040004167984 */ /* 0x000fe80000000800 */
[----:B------:R-:W0:Y:S02]  /*05d0*/  LDS R15, [R25] ;  /* 0x00000000190f7984 */ /* 0x000e240000000800 */
[----:B0-----:R-:W-:Y:S02]  /*05e0*/  FFMA R5, R22, R15, R5 ;  /* 0x0000000f16057223 */ /* 0x001fe40000000005 */
[----:B------:R0:W-:Y:S04]  /*05f0*/  LDS R22, [R4+0x8] ;  /* 0x0000080004167984 */ /* 0x0001e80000000800 */
[----:B------:R-:W1:Y:S01]  /*0600*/  LDS R15, [R27] ;  /* 0x000000001b0f7984 */ /* 0x000e620000000800 */
[----:B0-----:R-:W-:Y:S01]  /*0610*/  IADD3 R4, PT, PT, R4, 0x20, RZ ;  /* 0x0000002004047810 */ /* 0x001fe20007ffe0ff */
[----:B-1----:R-:W-:-:S04]  /*0620*/  FFMA R15, R22, R15, R5 ;  /* 0x0000000f160f7223 */ /* 0x002fc80000000005 */
[----:B------:R-:W-:Y:S01]  /*0630*/  FFMA R15, R26, R28, R15 ;  /* 0x0000001c1a0f7223 */ /* 0x000fe2000000000f */
[----:B------:R-:W-:Y:S06]  /*0640*/  @P1 BRA `(.L_x_11) ;  /* 0xfffffffc00701947 */ /* 0x000fec000383ffff */
[----:B------:R-:W-:-:S07]  /*0650*/  IMAD.MOV.U32 R2, RZ, RZ, R10 ;  /* 0x000000ffff027224 */ /* 0x000fce00078e000a */
.L_x_10:
[----:B------:R-:W-:-:S13]  /*0660*/  ISETP.NE.AND P1, PT, R24, RZ, PT ;  /* 0x000000ff1800720c */ /* 0x000fda0003f25270 */
[----:B------:R-:W-:Y:S05]  /*0670*/  @!P1 BRA `(.L_x_9) ;  /* 0x0000000000c09947 */ /* 0x000fea0003800000 */
[----:B------:R-:W-:Y:S02]  /*0680*/  IADD3 R3, PT, PT, R24, -0x1, RZ ;  /* 0xffffffff18037810 */ /* 0x000fe40007ffe0ff */
[----:B------:R-:W-:Y:S02]  /*0690*/  ISETP.NE.AND P2, PT, R23, RZ, PT ;  /* 0x000000ff1700720c */ /* 0x000fe40003f45270 */
[----:B------:R-:W-:-:S13]  /*06a0*/  ISETP.GE.U32.AND P1, PT, R3, 0x3, PT ;  /* 0x000000030300780c */ /* 0x000fda0003f26070 */
[----:B------:R-:W-:Y:S05]  /*06b0*/  @!P1 BRA `(.L_x_12) ;  /* 0x0000000000509947 */ /* 0x000fea0003800000 */
[----:B------:R-:W-:Y:S01]  /*06c0*/  IADD3 R3, PT, PT, R11, R2, RZ ;  /* 0x000000020b037210 */ /* 0x000fe20007ffe0ff */
[C---:B------:R-:W-:Y:S01]  /*06d0*/  IMAD R5, R2.reuse, R20, R21 ;  /* 0x0000001402057224 */ /* 0x040fe200078e0215 */
[----:B------:R-:W-:Y:S02]  /*06e0*/  IADD3 R2, PT, PT, R2, 0x4, RZ ;  /* 0x0000000402027810 */ /* 0x000fe40007ffe0ff */
[----:B------:R-:W-:Y:S01]  /*06f0*/  LEA R3, R3, UR4, 0x2 ;  /* 0x0000000403037c11 */ /* 0x000fe2000f8e10ff */
[----:B0-----:R-:W-:-:S04]  /*0700*/  IMAD R25, R5, 0x4, R6 ;  /* 0x0000000405197824 */ /* 0x001fc800078e0206 */
[----:B------:R-:W-:Y:S01]  /*0710*/  LDS R22, [R3] ;  /* 0x0000000003167984 */ /* 0x000fe20000000800 */
[----:B------:R-:W-:-:S03]  /*0720*/  LEA R27, R20, R25, 0x2 ;  /* 0x00000019141b7211 */ /* 0x000fc600078e10ff */
[----:B------:R-:W0:Y:S01]  /*0730*/  LDS R4, [R25] ;  /* 0x0000000019047984 */ /* 0x000e220000000800 */
[----:B------:R-:W-:-:S03]  /*0740*/  LEA R29, R20, R27, 0x2 ;  /* 0x0000001b141d7211 */ /* 0x000fc600078e10ff */
[----:B------:R-:W-:Y:S02]  /*0750*/  LDS R5, [R3+0x4] ;  /* 0x0000040003057984 */ /* 0x000fe40000000800 */
[----:B------:R-:W-:Y:S02]  /*0760*/  IMAD R28, R20, 0x4, R29 ;  /* 0x00000004141c7824 */ /* 0x000fe400078e021d */
[----:B------:R-:W1:Y:S04]  /*0770*/  LDS R27, [R27] ;  /* 0x000000001b1b7984 */ /* 0x000e680000000800 */
[----:B------:R-:W-:Y:S04]  /*0780*/  LDS R26, [R3+0x8] ;  /* 0x00000800031a7984 */ /* 0x000fe80000000800 */
[----:B------:R-:W-:Y:S01]  /*0790*/  LDS R28, [R28] ;  /* 0x000000001c1c7984 */ /* 0x000fe20000000800 */
[----:B0-----:R-:W-:-:S03]  /*07a0*/  FFMA R22, R22, R4, R15 ;  /* 0x0000000416167223 */ /* 0x001fc6000000000f */
[----:B------:R-:W0:Y:S04]  /*07b0*/  LDS R4, [R29] ;  /* 0x000000001d047984 */ /* 0x000e280000000800 */
[----:B------:R-:W2:Y:S01]  /*07c0*/  LDS R15, [R3+0xc] ;  /* 0x00000c00030f7984 */ /* 0x000ea20000000800 */
[----:B-1----:R-:W-:-:S04]  /*07d0*/  FFMA R5, R5, R27, R22 ;  /* 0x0000001b05057223 */ /* 0x002fc80000000016 */
[----:B0-----:R-:W-:-:S04]  /*07e0*/  FFMA R4, R26, R4, R5 ;  /* 0x000000041a047223 */ /* 0x001fc80000000005 */
[----:B--2---:R-:W-:-:S07]  /*07f0*/  FFMA R15, R15, R28, R4 ;  /* 0x0000001c0f0f7223 */ /* 0x004fce0000000004 */
.L_x_12:
[----:B------:R-:W-:Y:S05]  /*0800*/  @!P2 BRA `(.L_x_9) ;  /* 0x00000000005ca947 */ /* 0x000fea0003800000 */
[----:B------:R-:W-:Y:S02]  /*0810*/  ISETP.NE.AND P1, PT, R23, 0x1, PT ;  /* 0x000000011700780c */ /* 0x000fe40003f25270 */
[----:B------:R-:W-:-:S11]  /*0820*/  LOP3.LUT P2, RZ, R20, 0x1, RZ, 0xc0, !PT ;  /* 0x0000000114ff7812 */ /* 0x000fd6000784c0ff */
[----:B------:R-:W-:Y:S05]  /*0830*/  @!P1 BRA `(.L_x_13) ;  /* 0x0000000000309947 */ /* 0x000fea0003800000 */
[C---:B------:R-:W-:Y:S01]  /*0840*/  IMAD R5, R2.reuse, R20, R21 ;  /* 0x0000001402057224 */ /* 0x040fe200078e0215 */
[----:B------:R-:W-:Y:S02]  /*0850*/  IADD3 R3, PT, PT, R11, R2, RZ ;  /* 0x000000020b037210 */ /* 0x000fe40007ffe0ff */
[----:B------:R-:W-:Y:S01]  /*0860*/  IADD3 R2, PT, PT, R2, 0x2, RZ ;  /* 0x0000000202027810 */ /* 0x000fe20007ffe0ff */
[----:B------:R-:W-:Y:S01]  /*0870*/  IMAD R5, R5, 0x4, R6 ;  /* 0x0000000405057824 */ /* 0x000fe200078e0206 */
[----:B------:R-:W-:-:S04]  /*0880*/  LEA R3, R3, UR4, 0x2 ;  /* 0x0000000403037c11 */ /* 0x000fc8000f8e10ff */
[----:B0-----:R-:W-:Y:S01]  /*0890*/  LEA R26, R20, R5, 0x2 ;  /* 0x00000005141a7211 */ /* 0x001fe200078e10ff */
[----:B------:R-:W-:Y:S04]  /*08a0*/  LDS R22, [R5] ;  /* 0x0000000005167984 */ /* 0x000fe80000000800 */
[----:B------:R-:W0:Y:S04]  /*08b0*/  LDS R4, [R3] ;  /* 0x0000000003047984 */ /* 0x000e280000000800 */
[----:B------:R-:W-:Y:S04]  /*08c0*/  LDS R25, [R3+0x4] ;  /* 0x0000040003197984 */ /* 0x000fe80000000800 */
[----:B------:R-:W1:Y:S01]  /*08d0*/  LDS R26, [R26] ;  /* 0x000000001a1a7984 */ /* 0x000e620000000800 */
[----:B0-----:R-:W-:-:S04]  /*08e0*/  FFMA R4, R4, R22, R15 ;  /* 0x0000001604047223 */ /* 0x001fc8000000000f */
[----:B-1----:R-:W-:-:S07]  /*08f0*/  FFMA R15, R25, R26, R4 ;  /* 0x0000001a190f7223 */ /* 0x002fce0000000004 */
.L_x_13:
[----:B------:R-:W-:Y:S05]  /*0900*/  @!P2 BRA `(.L_x_9) ;  /* 0x00000000001ca947 */ /* 0x000fea0003800000 */
[----:B------:R-:W-:Y:S02]  /*0910*/  IMAD R3, R2, R20, R21 ;  /* 0x0000001402037224 */ /* 0x000fe400078e0215 */
[----:B------:R-:W-:-:S03]  /*0920*/  IMAD.IADD R2, R11, 0x1, R2 ;  /* 0x000000010b027824 */ /* 0x000fc600078e0202 */
[----:B------:R-:W-:Y:S02]  /*0930*/  LEA R3, R3, R6, 0x2 ;  /* 0x0000000603037211 */ /* 0x000fe400078e10ff */
[----:B------:R-:W-:-:S04]  /*0940*/  LEA R2, R2, UR4, 0x2 ;  /* 0x0000000402027c11 */ /* 0x000fc8000f8e10ff */
[----:B------:R-:W-:Y:S04]  /*0950*/  LDS R3, [R3] ;  /* 0x0000000003037984 */ /* 0x000fe80000000800 */
[----:B------:R-:W1:Y:S02]  /*0960*/  LDS R2, [R2] ;  /* 0x0000000002027984 */ /* 0x000e640000000800 */
[----:B-1----:R-:W-:-:S07]  /*0970*/  FFMA R15, R2, R3, R15 ;  /* 0x00000003020f7223 */ /* 0x002fce000000000f */
.L_x_9:
[----:B------:R-:W-:Y:S01]  /*0980*/  BAR.SYNC.DEFER_BLOCKING 0x0 ;  /* 0x0000000000007b1d */ /* 0x000fe20000010000 */
[----:B------:R-:W-:-:S05]  /*0990*/  IADD3 R9, PT, PT, R16, R9, RZ ;  /* 0x0000000910097210 */ /* 0x000fca0007ffe0ff */
[----:B------:R-:W-:Y:S05]  /*09a0*/  @!P0 BRA `(.L_x_14) ;  /* 0xfffffff800148947 */ /* 0x000fea000383ffff */
.L_x_8:
[----:B------:R-:W1:Y:S02]  /*09b0*/  LDCU UR4, c[0x0][0x398] ;  /* 0x00007300ff0477ac */ /* 0x000e640008000800 */
[----:B-1----:R-:W-:Y:S01]  /*09c0*/  IMAD R18, R18, UR4, R21 ;  /* 0x0000000412127c24 */ /* 0x002fe2000f8e0215 */
[----:B------:R-:W-:-:S04]  /*09d0*/  UIMAD UR4, UR4, UR4, URZ ;  /* 0x00000004040472a4 */ /* 0x000fc8000f8e02ff */
[----:B------:R-:W-:-:S04]  /*09e0*/  IADD3 R19, PT, PT, R19, R18, R14 ;  /* 0x0000001213137210 */ /* 0x000fc80007ffe00e */
[----:B------:R-:W-:-:S13]  /*09f0*/  ISETP.GE.U32.AND P0, PT, R19, UR4, PT ;  /* 0x0000000413007c0c */ /* 0x000fda000bf06070 */
[----:B------:R-:W-:Y:S05]  /*0a00*/  @P0 EXIT ;  /* 0x000000000000094d */ /* 0x000fea0003800000 */
[----:B------:R-:W1:Y:S02]  /*0a10*/  LDC.64 R2, c[0x0][0x390] ;  /* 0x0000e400ff027b82 */ /* 0x000e640000000a00 */
[----:B-1----:R-:W-:-:S05]  /*0a20*/  IMAD.WIDE R2, R19, 0x4, R2 ;  /* 0x0000000413027825 */ /* 0x002fca00078e0202 */
[----:B------:R-:W-:Y:S01]  /*0a30*/  STG.E desc[UR6][R2.64], R15 ;  /* 0x0000000f02007986 */ /* 0x000fe2000c101906 */
[----:B------:R-:W-:Y:S05]  /*0a40*/  EXIT ;  /* 0x000000000000794d */ /* 0x000fea0003800000 */
.L_x_15:
        /* <DEDUP_REMOVED lines=11> */
.L_x_25:


//--------------------- .text._Z13matmul_kernelIiEvPKT_S2_PS0_jj --------------------------
	.section	.text._Z13matmul_kernelIiEvPKT_S2_PS0_jj,"ax",@progbits
	.align	128
        .global         _Z13matmul_kernelIiEvPKT_S2_PS0_jj
        .type           _Z13matmul_kernelIiEvPKT_S2_PS0_jj,@function
        .size           _Z13matmul_kernelIiEvPKT_S2_PS0_jj,(.L_x_26 - _Z13matmul_kernelIiEvPKT_S2_PS0_jj)
        .other          _Z13matmul_kernelIiEvPKT_S2_PS0_jj,@"STO_CUDA_ENTRY STV_DEFAULT"
_Z13matmul_kernelIiEvPKT_S2_PS0_jj:
.text._Z13matmul_kernelIiEvPKT_S2_PS0_jj:
        /* <DEDUP_REMOVED lines=32> */
.L_x_22:
        /* <DEDUP_REMOVED lines=33> */
.L_x_19:
        /* <DEDUP_REMOVED lines=9> */
[----:B-1----:R-:W-:Y:S02]  /*04a0*/  IMAD R5, R22, R5, R15 ;  /* 0x0000000516057224 */ /* 0x002fe400078e020f */
[----:B------:R-:W-:Y:S04]  /*04b0*/  LDS R22, [R4+-0xc] ;  /* 0xfffff40004167984 */ /* 0x000fe80000000800 */
[----:B------:R0:W1:Y:S02]  /*04c0*/  LDS R15, [R25] ;  /* 0x00000000190f7984 */ /* 0x0000640000000800 */
[----:B0-----:R-:W-:Y:S01]  /*04d0*/  LEA R25, R20, R26, 0x2 ;  /* 0x0000001a14197211 */ /* 0x001fe200078e10ff */
[----:B-1----:R-:W-:-:S02]  /*04e0*/  IMAD R5, R22, R15, R5 ;  /* 0x0000000f16057224 */ /* 0x002fc400078e0205 */
[----:B------:R-:W-:Y:S04]  /*04f0*/  LDS R22, [R4+-0x8] ;  /* 0xfffff80004167984 */ /* 0x000fe80000000800 */
[----:B------:R0:W1:Y:S02]  /*0500*/  LDS R15, [R27] ;  /* 0x000000001b0f7984 */ /* 0x0000640000000800 */
[----:B0-----:R-:W-:-:S05]  /*0510*/  IMAD R27, R20, 0x4, R25 ;  /* 0x00000004141b7824 */ /* 0x001fca00078e0219 */
[----:B------:R-:W-:-:S06]  /*0520*/  LEA R28, R20, R27, 0x2 ;  /* 0x0000001b141c7211 */ /* 0x000fcc00078e10ff */
[----:B------:R-:W-:Y:S01]  /*0530*/  LDS R28, [R28] ;  /* 0x000000001c1c7984 */ /* 0x000fe20000000800 */
[----:B-1----:R-:W-:-:S03]  /*0540*/  IMAD R5, R22, R15, R5 ;  /* 0x0000000f16057224 */ /* 0x002fc600078e0205 */
[----:B------:R-:W-:Y:S04]  /*0550*/  LDS R22, [R4+-0x4] ;  /* 0xfffffc0004167984 */ /* 0x000fe80000000800 */
[----:B------:R-:W0:Y:S02]  /*0560*/  LDS R15, [R29] ;  /* 0x000000001d0f7984 */ /* 0x000e240000000800 */
[----:B0-----:R-:W-:Y:S02]  /*0570*/  IMAD R5, R22, R15, R5 ;  /* 0x0000000f16057224 */ /* 0x001fe400078e0205 */
[----:B------:R-:W-:Y:S04]  /*0580*/  LDS R22, [R4] ;  /* 0x0000000004167984 */ /* 0x000fe80000000800 */
[----:B------:R-:W0:Y:S04]  /*0590*/  LDS R15, [R26] ;  /* 0x000000001a0f7984 */ /* 0x000e280000000800 */
[----:B------:R-:W-:Y:S01]  /*05a0*/  LDS R26, [R4+0xc] ;  /* 0x00000c00041a7984 */ /* 0x000fe20000000800 */
[----:B0-----:R-:W-:-:S03]  /*05b0*/  IMAD R5, R22, R15, R5 ;  /* 0x0000000f16057224 */ /* 0x001fc600078e0205 */
[----:B------:R-:W-:Y:S04]  /*05c0*/  LDS R22, [R4+0x4] ;  /* 0x0000040004167984 */ /* 0x000fe80000000800 */
[----:B------:R-:W0:Y:S02]  /*05d0*/  LDS R15, [R25] ;  /* 0x00000000190f7984 */ /* 0x000e240000000800 */
[----:B0-----:R-:W-:Y:S02]  /*05e0*/  IMAD R5, R22, R15, R5 ;  /* 0x0000000f16057224 */ /* 0x001fe400078e0205 */
[----:B------:R0:W-:Y:S04]  /*05f0*/  LDS R22, [R4+0x8] ;  /* 0x0000080004167984 */ /* 0x0001e80000000800 */
[----:B------:R-:W1:Y:S01]  /*0600*/  LDS R15, [R27] ;  /* 0x000000001b0f7984 */ /* 0x000e620000000800 */
[----:B0-----:R-:W-:Y:S01]  /*0610*/  IADD3 R4, PT, PT, R4, 0x20, RZ ;  /* 0x0000002004047810 */ /* 0x001fe20007ffe0ff */
[----:B-1----:R-:W-:-:S04]  /*0620*/  IMAD R15, R22, R15, R5 ;  /* 0x0000000f160f7224 */ /* 0x002fc800078e0205 */
[----:B------:R-:W-:Y:S01]  /*0630*/  IMAD R15, R26, R28, R15 ;  /* 0x0000001c1a0f7224 */ /* 0x000fe200078e020f */
[----:B------:R-:W-:Y:S06]  /*0640*/  @P1 BRA `(.L_x_19) ;  /* 0xfffffffc00701947 */ /* 0x000fec000383ffff */
[----:B------:R-:W-:-:S07]  /*0650*/  IMAD.MOV.U32 R2, RZ, RZ, R10 ;  /* 0x000000ffff027224 */ /* 0x000fce00078e000a */
.L_x_18:
        /* <DEDUP_REMOVED lines=20> */
[----:B0-----:R-:W-:-:S03]  /*07a0*/  IMAD R22, R22, R4, R15 ;  /* 0x0000000416167224 */ /* 0x001fc600078e020f */
[----:B------:R-:W-:Y:S04]  /*07b0*/  LDS R4, [R29] ;  /* 0x000000001d047984 */ /* 0x000fe80000000800 */
[----:B------:R-:W0:Y:S01]  /*07c0*/  LDS R15, [R3+0x8] ;  /* 0x00000800030f7984 */ /* 0x000e220000000800 */
[----:B-1----:R-:W-:-:S04]  /*07d0*/  IMAD R5, R5, R27, R22 ;  /* 0x0000001b05057224 */ /* 0x002fc800078e0216 */
[----:B0-----:R-:W-:-:S04]  /*07e0*/  IMAD R15, R15, R4, R5 ;  /* 0x000000040f0f7224 */ /* 0x001fc800078e0205 */
[----:B------:R-:W-:-:S07]  /*07f0*/  IMAD R15, R26, R28, R15 ;  /* 0x0000001c1a0f7224 */ /* 0x000fce00078e020f */
.L_x_20:
        /* <DEDUP_REMOVED lines=14> */
[----:B0-----:R-:W-:-:S04]  /*08e0*/  IMAD R4, R4, R22, R15 ;  /* 0x0000001604047224 */ /* 0x001fc800078e020f */
[----:B-1----:R-:W-:-:S07]  /*08f0*/  IMAD R15, R25, R26, R4 ;  /* 0x0000001a190f7224 */ /* 0x002fce00078e0204 */
.L_x_21:
[----:B------:R-:W-:Y:S05]  /*0900*/  @!P2 BRA `(.L_x_17) ;  /* 0x00000000001ca947 */ /* 0x000fea0003800000 */
[----:B------:R-:W-:Y:S02]  /*0910*/  IMAD R3, R2, R20, R21 ;  /* 0x0000001402037224 */ /* 0x000fe400078e0215 */
[----:B------:R-:W-:-:S03]  /*0920*/  IMAD.IADD R2, R11, 0x1, R2 ;  /* 0x000000010b027824 */ /* 0x000fc600078e0202 */
[----:B------:R-:W-:Y:S02]  /*0930*/  LEA R3, R3, R6, 0x2 ;  /* 0x0000000603037211 */ /* 0x000fe400078e10ff */
[----:B------:R-:W-:-:S04]  /*0940*/  LEA R2, R2, UR4, 0x2 ;  /* 0x0000000402027c11 */ /* 0x000fc8000f8e10ff */
[----:B------:R-:W-:Y:S04]  /*0950*/  LDS R3, [R3] ;  /* 0x0000000003037984 */ /* 0x000fe80000000800 */
[----:B------:R-:W1:Y:S02]  /*0960*/  LDS R2, [R2] ;  /* 0x0000000002027984 */ /* 0x000e640000000800 */
[----:B-1----:R-:W-:-:S07]  /*0970*/  IMAD R15, R2, R3, R15 ;  /* 0x00000003020f7224 */ /* 0x002fce00078e020f */
.L_x_17:
[----:B------:R-:W-:Y:S01]  /*0980*/  BAR.SYNC.DEFER_BLOCKING 0x0 ;  /* 0x0000000000007b1d */ /* 0x000fe20000010000 */
[----:B------:R-:W-:-:S05]  /*0990*/  IADD3 R9, PT, PT, R16, R9, RZ ;  /* 0x0000000910097210 */ /* 0x000fca0007ffe0ff */
[----:B------:R-:W-:Y:S05]  /*09a0*/  @!P0 BRA `(.L_x_22) ;  /* 0xfffffff800148947 */ /* 0x000fea000383ffff */
.L_x_16:
        /* <DEDUP_REMOVED lines=10> */
.L_x_23:
        /* <DEDUP_REMOVED lines=11> */
.L_x_26:


//--------------------- .nv.shared._Z13matmul_kernelIdEvPKT_S2_PS0_jj --------------------------
	.section	.nv.shared._Z13matmul_kernelIdEvPKT_S2_PS0_jj,"aw",@nobits
	.sectionflags	@""
	.align	16
	.zero		1024


//--------------------- .nv.shared.reserved.0     --------------------------
	.section	.nv.shared.reserved.0,"aw",@nobits
	.weak		__nv_reservedSMEM_offset_0_alias
	.size		__nv_reservedSMEM_offset_0_alias, 0, 64
	.other		__nv_reservedSMEM_offset_0_alias,@"STO_CUDA_RESERVED_SHARED STV_DEFAULT"
__nv_reservedSMEM_offset_0_alias:
	.zero		0
	.zero		64


//--------------------- .nv.shared._Z13matmul_kernelIfEvPKT_S2_PS0_jj --------------------------
	.section	.nv.shared._Z13matmul_kernelIfEvPKT_S2_PS0_jj,"aw",@nobits
	.sectionflags	@""
	.align	16
	.zero		1024


//--------------------- .nv.shared._Z13matmul_kernelIiEvPKT_S2_PS0_jj --------------------------
	.section	.nv.shared._Z13matmul_kernelIiEvPKT_S2_PS0_jj,"aw",@nobits
	.sectionflags	@""
	.align	16
	.zero		1024


//--------------------- .nv.constant0._Z13matmul_kernelIdEvPKT_S2_PS0_jj --------------------------
	.section	.nv.constant0._Z13matmul_kernelIdEvPKT_S2_PS0_jj,"a",@progbits
	.sectionflags	@""
	.align	4
.nv.constant0._Z13matmul_kernelIdEvPKT_S2_PS0_jj:
	.zero		928


//--------------------- .nv.constant0._Z13matmul_kernelIfEvPKT_S2_PS0_jj --------------------------
	.section	.nv.constant0._Z13matmul_kernelIfEvPKT_S2_PS0_jj,"a",@progbits
	.sectionflags	@""
	.align	4
.nv.constant0._Z13matmul_kernelIfEvPKT_S2_PS0_jj:
	.zero		928


//--------------------- .nv.constant0._Z13matmul_kernelIiEvPKT_S2_PS0_jj --------------------------
	.section	.nv.constant0._Z13matmul_kernelIiEvPKT_S2_PS0_jj,"a",@progbits
	.sectionflags	@""
	.align	4
.nv.constant0._Z13matmul_kernelIiEvPKT_S2_PS0_jj:
	.zero		928


//--------------------- SYMBOLS --------------------------

	.type		.nv.reservedSmem.offset0,@object
	.size		.nv.reservedSmem.offset0,0x4
	.type		.nv.reservedSmem.cap,@object
	.size		.nv.reservedSmem.cap,0x4
